	.target	sm_100a

	.elftype	@"ET_EXEC"


//--------------------- .note.nv.tkinfo           --------------------------
	.section	.note.nv.tkinfo,"",@"SHT_NOTE"
	.sectionflags	@"SHF_NOTE_NV_TKINFO"
	.tkinfo
        /*0018*/ 	.word	0x00000002
        /*0030*/ 	.string	""
        /*0030*/ 	.string	"ptxas"
        /*0030*/ 	.string	"Cuda compilation tools, release 13.0, V13.0.88"
        /*0030*/ 	.string	"Build cuda_13.0.r13.0/compiler.36424714_0"
        /*0030*/ 	.string	"-arch sm_100a -m 64 "



//--------------------- .note.nv.cuinfo           --------------------------
	.section	.note.nv.cuinfo,"",@"SHT_NOTE"
	.sectionflags	@"SHF_NOTE_NV_CUINFO"
        /*0018*/ 	.short	0x0002
        /*001a*/ 	.short	0x0064
        /*001c*/ 	.short	0x0082
	.zero		2


//--------------------- .nv.info                  --------------------------
	.section	.nv.info,"",@"SHT_CUDA_INFO"
	.align	4


	//----- nvinfo : EIATTR_REGCOUNT
	.align		4
        /*0000*/ 	.byte	0x04, 0x2f
        /*0002*/ 	.short	(.L_19 - .L_18)
	.align		4
.L_18:
        /*0004*/ 	.word	index@(_ZN7cutlass13device_kernelINS_4gemm6kernel13GemmUniversalIN4cute5tupleIJiiiiEEENS1_10collective13CollectiveMmaINS1_35MainloopSm100TmaUmmaWarpSpecializedILi3ELi2ELi4ENS5_IJNS4_1CILi2EEESB_NSA_ILi1EEEEEEEENS5_IJNSA_ILi128EEESF_NSA_ILi64EEEEEENS_6half_tENS5_IJlSC_lEEESI_SJ_NS4_8TiledMMAINS4_8MMA_AtomIJNS4_26SM100_MMA_F16BF16_2x1SM_SSISI_SI_fLi128ELi128ELNS4_4UMMA5MajorE0ELSO_0ELNSN_7ScaleInE0ELSP_0EEEEEENS4_6LayoutINS5_IJSC_SC_SC_EEENS5_IJNSA_ILi0EEESU_SU_EEEEENS5_IJNS4_10UnderscoreESX_SX_EEEEENS4_28SM100_TMA_2SM_LOAD_MULTICASTENS4_14ComposedLayoutINS4_7SwizzleILi3ELi4ELi3EEENS4_18smem_ptr_flag_bitsILi16EEENSS_INS5_IJNSA_ILi8EEESG_EEENS5_IJSG_SC_EEEEEEEvNS4_8identityENS4_18SM100_TMA_2SM_LOADES1A_vS1B_EENS_8epilogue10collective18CollectiveEpilogueINS1E_23Sm100TmaWarpSpecializedILi4ELi2ELi16ELb1ELb0EEEJNS5_IJSG_SF_SG_EEENS5_IJNSS_ISG_SC_EENSS_INS5_IJNSA_ILi16EEESB_EEENS5_IJSC_SG_EEEEEEEESI_SJ_SI_SJ_NS1E_6fusion15FusionCallbacksIS1I_NS1Q_17LinearCombinationISI_fSI_fLNS_15FloatRoundStyleE2EEES1J_S1P_JEEENS4_5SM1004TMEM4LOAD26SM100_TMEM_LOAD_32dp32b16xENS4_13SM90_TMA_LOADENS11_INS12_ILi1ELi4ELi3EEES15_NSS_INS5_IJS16_S1L_EEENS5_IJS1L_SC_EEEEEEENS4_39AutoVectorizingCopyWithAssumedAlignmentILi128EEENS4_14SM90_TMA_STOREES25_S27_S27_EEEvvEEEEvNT_6ParamsE)
        /*0008*/ 	.word	0x00000044


	//----- nvinfo : EIATTR_FRAME_SIZE
	.align		4
.L_19:
        /*000c*/ 	.byte	0x04, 0x11
        /*000e*/ 	.short	(.L_21 - .L_20)
	.align		4
.L_20:
        /*0010*/ 	.word	index@($__internal_2_$__cuda_sm10x_tcgen05_guardrail_trap_unallocated_columns_being_dealloced)
        /*0014*/ 	.word	0x00000000


	//----- nvinfo : EIATTR_FRAME_SIZE
	.align		4
.L_21:
        /*0018*/ 	.byte	0x04, 0x11
        /*001a*/ 	.short	(.L_23 - .L_22)
	.align		4
.L_22:
        /*001c*/ 	.word	index@($__internal_1_$__cuda_sm10x_tcgen05_guardrail_trap_phase_invalid_during_alloc)
        /*0020*/ 	.word	0x00000000


	//----- nvinfo : EIATTR_FRAME_SIZE
	.align		4
.L_23:
        /*0024*/ 	.byte	0x04, 0x11
        /*0026*/ 	.short	(.L_25 - .L_24)
	.align		4
.L_24:
        /*0028*/ 	.word	index@($__internal_0_$__cuda_sm10x_tcgen05_guardrail_trap_col_being_dealloced_not_returned_by_alloc)
        /*002c*/ 	.word	0x00000000


	//----- nvinfo : EIATTR_FRAME_SIZE
	.align		4
.L_25:
        /*0030*/ 	.byte	0x04, 0x11
        /*0032*/ 	.short	(.L_27 - .L_26)
	.align		4
.L_26:
        /*0034*/ 	.word	index@(_ZN7cutlass13device_kernelINS_4gemm6kernel13GemmUniversalIN4cute5tupleIJiiiiEEENS1_10collective13CollectiveMmaINS1_35MainloopSm100TmaUmmaWarpSpecializedILi3ELi2ELi4ENS5_IJNS4_1CILi2EEESB_NSA_ILi1EEEEEEEENS5_IJNSA_ILi128EEESF_NSA_ILi64EEEEEENS_6half_tENS5_IJlSC_lEEESI_SJ_NS4_8TiledMMAINS4_8MMA_AtomIJNS4_26SM100_MMA_F16BF16_2x1SM_SSISI_SI_fLi128ELi128ELNS4_4UMMA5MajorE0ELSO_0ELNSN_7ScaleInE0ELSP_0EEEEEENS4_6LayoutINS5_IJSC_SC_SC_EEENS5_IJNSA_ILi0EEESU_SU_EEEEENS5_IJNS4_10UnderscoreESX_SX_EEEEENS4_28SM100_TMA_2SM_LOAD_MULTICASTENS4_14ComposedLayoutINS4_7SwizzleILi3ELi4ELi3EEENS4_18smem_ptr_flag_bitsILi16EEENSS_INS5_IJNSA_ILi8EEESG_EEENS5_IJSG_SC_EEEEEEEvNS4_8identityENS4_18SM100_TMA_2SM_LOADES1A_vS1B_EENS_8epilogue10collective18CollectiveEpilogueINS1E_23Sm100TmaWarpSpecializedILi4ELi2ELi16ELb1ELb0EEEJNS5_IJSG_SF_SG_EEENS5_IJNSS_ISG_SC_EENSS_INS5_IJNSA_ILi16EEESB_EEENS5_IJSC_SG_EEEEEEEESI_SJ_SI_SJ_NS1E_6fusion15FusionCallbacksIS1I_NS1Q_17LinearCombinationISI_fSI_fLNS_15FloatRoundStyleE2EEES1J_S1P_JEEENS4_5SM1004TMEM4LOAD26SM100_TMEM_LOAD_32dp32b16xENS4_13SM90_TMA_LOADENS11_INS12_ILi1ELi4ELi3EEES15_NSS_INS5_IJS16_S1L_EEENS5_IJS1L_SC_EEEEEEENS4_39AutoVectorizingCopyWithAssumedAlignmentILi128EEENS4_14SM90_TMA_STOREES25_S27_S27_EEEvvEEEEvNT_6ParamsE)
        /*0038*/ 	.word	0x00000000


	//----- nvinfo : EIATTR_MIN_STACK_SIZE
	.align		4
.L_27:
        /*003c*/ 	.byte	0x04, 0x12
        /*003e*/ 	.short	(.L_29 - .L_28)
	.align		4
.L_28:
        /*0040*/ 	.word	index@(_ZN7cutlass13device_kernelINS_4gemm6kernel13GemmUniversalIN4cute5tupleIJiiiiEEENS1_10collective13CollectiveMmaINS1_35MainloopSm100TmaUmmaWarpSpecializedILi3ELi2ELi4ENS5_IJNS4_1CILi2EEESB_NSA_ILi1EEEEEEEENS5_IJNSA_ILi128EEESF_NSA_ILi64EEEEEENS_6half_tENS5_IJlSC_lEEESI_SJ_NS4_8TiledMMAINS4_8MMA_AtomIJNS4_26SM100_MMA_F16BF16_2x1SM_SSISI_SI_fLi128ELi128ELNS4_4UMMA5MajorE0ELSO_0ELNSN_7ScaleInE0ELSP_0EEEEEENS4_6LayoutINS5_IJSC_SC_SC_EEENS5_IJNSA_ILi0EEESU_SU_EEEEENS5_IJNS4_10UnderscoreESX_SX_EEEEENS4_28SM100_TMA_2SM_LOAD_MULTICASTENS4_14ComposedLayoutINS4_7SwizzleILi3ELi4ELi3EEENS4_18smem_ptr_flag_bitsILi16EEENSS_INS5_IJNSA_ILi8EEESG_EEENS5_IJSG_SC_EEEEEEEvNS4_8identityENS4_18SM100_TMA_2SM_LOADES1A_vS1B_EENS_8epilogue10collective18CollectiveEpilogueINS1E_23Sm100TmaWarpSpecializedILi4ELi2ELi16ELb1ELb0EEEJNS5_IJSG_SF_SG_EEENS5_IJNSS_ISG_SC_EENSS_INS5_IJNSA_ILi16EEESB_EEENS5_IJSC_SG_EEEEEEEESI_SJ_SI_SJ_NS1E_6fusion15FusionCallbacksIS1I_NS1Q_17LinearCombinationISI_fSI_fLNS_15FloatRoundStyleE2EEES1J_S1P_JEEENS4_5SM1004TMEM4LOAD26SM100_TMEM_LOAD_32dp32b16xENS4_13SM90_TMA_LOADENS11_INS12_ILi1ELi4ELi3EEES15_NSS_INS5_IJS16_S1L_EEENS5_IJS1L_SC_EEEEEEENS4_39AutoVectorizingCopyWithAssumedAlignmentILi128EEENS4_14SM90_TMA_STOREES25_S27_S27_EEEvvEEEEvNT_6ParamsE)
        /*0044*/ 	.word	0x00000000
.L_29:


//--------------------- .nv.compat                --------------------------
	.section	.nv.compat,"",@"SHT_CUDA_COMPAT_INFO"
	.align	4
        /*0000*/ 	.byte	0x02, 0x09, 0x01, 0x00, 0x02, 0x02, 0x02, 0x00, 0x02, 0x05, 0x05, 0x00, 0x03, 0x07, 0x01, 0x01
        /*0010*/ 	.byte	0x02, 0x03, 0x01, 0x00, 0x02, 0x06, 0x01, 0x00, 0x04, 0x0b, 0x08, 0x00, 0x09, 0x00, 0x00, 0x00
        /*0020*/ 	.byte	0x00, 0x00, 0x00, 0x00


//--------------------- .nv.info._ZN7cutlass13device_kernelINS_4gemm6kernel13GemmUniversalIN4cute5tupleIJiiiiEEENS1_10collective13CollectiveMmaINS1_35MainloopSm100TmaUmmaWarpSpecializedILi3ELi2ELi4ENS5_IJNS4_1CILi2EEESB_NSA_ILi1EEEEEEEENS5_IJNSA_ILi128EEESF_NSA_ILi64EEEEEENS_6half_tENS5_IJlSC_lEEESI_SJ_NS4_8TiledMMAINS4_8MMA_AtomIJNS4_26SM100_MMA_F16BF16_2x1SM_SSISI_SI_fLi128ELi128ELNS4_4UMMA5MajorE0ELSO_0ELNSN_7ScaleInE0ELSP_0EEEEEENS4_6LayoutINS5_IJSC_SC_SC_EEENS5_IJNSA_ILi0EEESU_SU_EEEEENS5_IJNS4_10UnderscoreESX_SX_EEEEENS4_28SM100_TMA_2SM_LOAD_MULTICASTENS4_14ComposedLayoutINS4_7SwizzleILi3ELi4ELi3EEENS4_18smem_ptr_flag_bitsILi16EEENSS_INS5_IJNSA_ILi8EEESG_EEENS5_IJSG_SC_EEEEEEEvNS4_8identityENS4_18SM100_TMA_2SM_LOADES1A_vS1B_EENS_8epilogue10collective18CollectiveEpilogueINS1E_23Sm100TmaWarpSpecializedILi4ELi2ELi16ELb1ELb0EEEJNS5_IJSG_SF_SG_EEENS5_IJNSS_ISG_SC_EENSS_INS5_IJNSA_ILi16EEESB_EEENS5_IJSC_SG_EEEEEEEESI_SJ_SI_SJ_NS1E_6fusion15FusionCallbacksIS1I_NS1Q_17LinearCombinationISI_fSI_fLNS_15FloatRoundStyleE2EEES1J_S1P_JEEENS4_5SM1004TMEM4LOAD26SM100_TMEM_LOAD_32dp32b16xENS4_13SM90_TMA_LOADENS11_INS12_ILi1ELi4ELi3EEES15_NSS_INS5_IJS16_S1L_EEENS5_IJS1L_SC_EEEEEEENS4_39AutoVectorizingCopyWithAssumedAlignmentILi128EEENS4_14SM90_TMA_STOREES25_S27_S27_EEEvvEEEEvNT_6ParamsE --------------------------
	.section	.nv.info._ZN7cutlass13device_kernelINS_4gemm6kernel13GemmUniversalIN4cute5tupleIJiiiiEEENS1_10collective13CollectiveMmaINS1_35MainloopSm100TmaUmmaWarpSpecializedILi3ELi2ELi4ENS5_IJNS4_1CILi2EEESB_NSA_ILi1EEEEEEEENS5_IJNSA_ILi128EEESF_NSA_ILi64EEEEEENS_6half_tENS5_IJlSC_lEEESI_SJ_NS4_8TiledMMAINS4_8MMA_AtomIJNS4_26SM100_MMA_F16BF16_2x1SM_SSISI_SI_fLi128ELi128ELNS4_4UMMA5MajorE0ELSO_0ELNSN_7ScaleInE0ELSP_0EEEEEENS4_6LayoutINS5_IJSC_SC_SC_EEENS5_IJNSA_ILi0EEESU_SU_EEEEENS5_IJNS4_10UnderscoreESX_SX_EEEEENS4_28SM100_TMA_2SM_LOAD_MULTICASTENS4_14ComposedLayoutINS4_7SwizzleILi3ELi4ELi3EEENS4_18smem_ptr_flag_bitsILi16EEENSS_INS5_IJNSA_ILi8EEESG_EEENS5_IJSG_SC_EEEEEEEvNS4_8identityENS4_18SM100_TMA_2SM_LOADES1A_vS1B_EENS_8epilogue10collective18CollectiveEpilogueINS1E_23Sm100TmaWarpSpecializedILi4ELi2ELi16ELb1ELb0EEEJNS5_IJSG_SF_SG_EEENS5_IJNSS_ISG_SC_EENSS_INS5_IJNSA_ILi16EEESB_EEENS5_IJSC_SG_EEEEEEEESI_SJ_SI_SJ_NS1E_6fusion15FusionCallbacksIS1I_NS1Q_17LinearCombinationISI_fSI_fLNS_15FloatRoundStyleE2EEES1J_S1P_JEEENS4_5SM1004TMEM4LOAD26SM100_TMEM_LOAD_32dp32b16xENS4_13SM90_TMA_LOADENS11_INS12_ILi1ELi4ELi3EEES15_NSS_INS5_IJS16_S1L_EEENS5_IJS1L_SC_EEEEEEENS4_39AutoVectorizingCopyWithAssumedAlignmentILi128EEENS4_14SM90_TMA_STOREES25_S27_S27_EEEvvEEEEvNT_6ParamsE,"",@"SHT_CUDA_INFO"
	.sectionflags	@""
	.align	4


	//----- nvinfo : EIATTR_CUDA_API_VERSION
	.align		4
        /*0000*/ 	.byte	0x04, 0x37
        /*0002*/ 	.short	(.L_31 - .L_30)
.L_30:
        /*0004*/ 	.word	0x00000082


	//----- nvinfo : EIATTR_KPARAM_INFO
	.align		4
.L_31:
        /*0008*/ 	.byte	0x04, 0x17
        /*000a*/ 	.short	(.L_33 - .L_32)
.L_32:
        /*000c*/ 	.word	0x00000000
        /*0010*/ 	.short	0x0000
        /*0012*/ 	.short	0x0000
        /*0014*/ 	.byte	0x00, 0xf0, 0x01, 0x20


	//----- nvinfo : EIATTR_AT_ENTRY_FRAGMENTS
	.align		4
.L_33:
        /*0018*/ 	.byte	0x04, 0x4f
        /*001a*/ 	.short	(.L_35 - .L_34)


	//   ....[0]....
.L_34:
        /*001c*/ 	.word	0x00000007


	//----- nvinfo : EIATTR_RESERVED_SMEM_USED
	.align		4
.L_35:
        /*0020*/ 	.byte	0x01, 0x41
	.zero		2


	//----- nvinfo : EIATTR_SPARSE_MMA_MASK
	.align		4
        /*0024*/ 	.byte	0x03, 0x50
        /*0026*/ 	.short	0x0000


	//----- nvinfo : EIATTR_TCGEN05_2CTA_USED
	.align		4
        /*0028*/ 	.byte	0x01, 0x52
	.zero		2


	//----- nvinfo : EIATTR_MAXREG_COUNT
	.align		4
        /*002c*/ 	.byte	0x03, 0x1b
        /*002e*/ 	.short	0x00ff


	//----- nvinfo : EIATTR_NUM_BARRIERS
	.align		4
        /*0030*/ 	.byte	0x02, 0x4c
        /*0032*/ 	.byte	0x07
	.zero		1


	//----- nvinfo : EIATTR_EXTERNS
	.align		4
        /*0034*/ 	.byte	0x04, 0x0f
        /*0036*/ 	.short	(.L_37 - .L_36)


	//   ....[0]....
	.align		4
.L_36:
        /*0038*/ 	.word	index@(__assertfail)


	//----- nvinfo : EIATTR_MERCURY_ISA_VERSION
	.align		4
.L_37:
        /*003c*/ 	.byte	0x03, 0x5f
        /*003e*/ 	.short	0x0101


	//----- nvinfo : EIATTR_INT_WARP_WIDE_INSTR_OFFSETS
	.align		4
        /*0040*/ 	.byte	0x04, 0x31
        /*0042*/ 	.short	(.L_39 - .L_38)


	//   ....[0]....
.L_38:
        /*0044*/ 	.word	0x00000d50


	//   ....[1]....
        /*0048*/ 	.word	0x00000df0


	//   ....[2]....
        /*004c*/ 	.word	0x00004200


	//   ....[3]....
        /*0050*/ 	.word	0x00004230


	//   ....[4]....
        /*0054*/ 	.word	0x00004250


	//   ....[5]....
        /*0058*/ 	.word	0x00004d90


	//   ....[6]....
        /*005c*/ 	.word	0x00004e30


	//   ....[7]....
        /*0060*/ 	.word	0x00004ef0


	//   ....[8]....
        /*0064*/ 	.word	0x00004f60


	//   ....[9]....
        /*0068*/ 	.word	0x00005020


	//   ....[10]....
        /*006c*/ 	.word	0x000050c0


	//   ....[11]....
        /*0070*/ 	.word	0x00005130


	//   ....[12]....
        /*0074*/ 	.word	0x000051f0


	//   ....[13]....
        /*0078*/ 	.word	0x00005290


	//   ....[14]....
        /*007c*/ 	.word	0x00005330


	//   ....[15]....
        /*0080*/ 	.word	0x00005420


	//   ....[16]....
        /*0084*/ 	.word	0x000054f0


	//----- nvinfo : EIATTR_COOP_GROUP_MASK_REGIDS
	.align		4
.L_39:
        /*0088*/ 	.byte	0x04, 0x29
        /*008a*/ 	.short	(.L_41 - .L_40)


	//   ....[0]....
.L_40:
        /*008c*/ 	.word	0xffffffff


	//   ....[1]....
        /*0090*/ 	.word	0xffffffff


	//   ....[2]....
        /*0094*/ 	.word	0xffffffff


	//   ....[3]....
        /*0098*/ 	.word	0xffffffff


	//   ....[4]....
        /*009c*/ 	.word	0xffffffff


	//   ....[5]....
        /*00a0*/ 	.word	0xffffffff


	//   ....[6]....
        /*00a4*/ 	.word	0xffffffff


	//   ....[7]....
        /*00a8*/ 	.word	0xffffffff


	//   ....[8]....
        /*00ac*/ 	.word	0xffffffff


	//   ....[9]....
        /*00b0*/ 	.word	0xffffffff


	//   ....[10]....
        /*00b4*/ 	.word	0xffffffff


	//   ....[11]....
        /*00b8*/ 	.word	0xffffffff


	//   ....[12]....
        /*00bc*/ 	.word	0xffffffff


	//   ....[13]....
        /*00c0*/ 	.word	0xffffffff


	//----- nvinfo : EIATTR_COOP_GROUP_INSTR_OFFSETS
	.align		4
.L_41:
        /*00c4*/ 	.byte	0x04, 0x28
        /*00c6*/ 	.short	(.L_43 - .L_42)


	//   ....[0]....
.L_42:
        /*00c8*/ 	.word	0x000000b0


	//   ....[1]....
        /*00cc*/ 	.word	0x00000520


	//   ....[2]....
        /*00d0*/ 	.word	0x000006c0


	//   ....[3]....
        /*00d4*/ 	.word	0x00000850


	//   ....[4]....
        /*00d8*/ 	.word	0x00000940


	//   ....[5]....
        /*00dc*/ 	.word	0x00000aa0


	//   ....[6]....
        /*00e0*/ 	.word	0x00000c30


	//   ....[7]....
        /*00e4*/ 	.word	0x00000e70


	//   ....[8]....
        /*00e8*/ 	.word	0x000021c0


	//   ....[9]....
        /*00ec*/ 	.word	0x00002fe0


	//   ....[10]....
        /*00f0*/ 	.word	0x000034b0


	//   ....[11]....
        /*00f4*/ 	.word	0x000034e0


	//   ....[12]....
        /*00f8*/ 	.word	0x00004100


	//   ....[13]....
        /*00fc*/ 	.word	0x00004310


	//----- nvinfo : EIATTR_VRC_CTA_INIT_COUNT
	.align		4
.L_43:
        /*0100*/ 	.byte	0x02, 0x4a
        /*0102*/ 	.byte	0x80
	.zero		1


	//----- nvinfo : EIATTR_SYSCALL_OFFSETS
	.align		4
        /*0104*/ 	.byte	0x04, 0x46
        /*0106*/ 	.short	(.L_45 - .L_44)


	//   ....[0]....
.L_44:
        /*0108*/ 	.word	0x00006090


	//   ....[1]....
        /*010c*/ 	.word	0x00006180


	//   ....[2]....
        /*0110*/ 	.word	0x00006920


	//   ....[3]....
        /*0114*/ 	.word	0x00007250


	//   ....[4]....
        /*0118*/ 	.word	0x00007b20


	//   ....[5]....
        /*011c*/ 	.word	0x000083f0


	//----- nvinfo : EIATTR_MBARRIER_INSTR_OFFSETS
	.align		4
.L_45:
        /*0120*/ 	.byte	0x04, 0x39
        /*0122*/ 	.short	(.L_47 - .L_46)


	//   ....[0]....
.L_46:
        /*0124*/ 	.word	0x00000650
        /*0128*/ 	.word	0x000000ff
        /*012c*/ 	.word	0x00000000
        /*0130*/ 	.short	0x0100
        /*0132*/ 	.byte	0x04
	.zero		1


	//   ....[1]....
        /*0134*/ 	.word	0x00000660
        /*0138*/ 	.word	0x000000ff
        /*013c*/ 	.word	0x00000018
        /*0140*/ 	.short	0x0100
        /*0142*/ 	.byte	0x04
	.zero		1


	//   ....[2]....
        /*0144*/ 	.word	0x00000670
        /*0148*/ 	.word	0x000000ff
        /*014c*/ 	.word	0x00000008
        /*0150*/ 	.short	0x0100
        /*0152*/ 	.byte	0x04
	.zero		1


	//   ....[3]....
        /*0154*/ 	.word	0x00000680
        /*0158*/ 	.word	0x000000ff
        /*015c*/ 	.word	0x00000020
        /*0160*/ 	.short	0x0100
        /*0162*/ 	.byte	0x04
	.zero		1


	//   ....[4]....
        /*0164*/ 	.word	0x00000690
        /*0168*/ 	.word	0x000000ff
        /*016c*/ 	.word	0x00000010
        /*0170*/ 	.short	0x0100
        /*0172*/ 	.byte	0x04
	.zero		1


	//   ....[5]....
        /*0174*/ 	.word	0x000006a0
        /*0178*/ 	.word	0x000000ff
        /*017c*/ 	.word	0x00000028
        /*0180*/ 	.short	0x0100
        /*0182*/ 	.byte	0x04
	.zero		1


	//   ....[6]....
        /*0184*/ 	.word	0x000007c0
        /*0188*/ 	.word	0x000000ff
        /*018c*/ 	.word	0x00000030
        /*0190*/ 	.short	0x0100
        /*0192*/ 	.byte	0x04
	.zero		1


	//   ....[7]....
        /*0194*/ 	.word	0x000007d0
        /*0198*/ 	.word	0x000000ff
        /*019c*/ 	.word	0x00000050
        /*01a0*/ 	.short	0x0100
        /*01a2*/ 	.byte	0x04
	.zero		1


	//   ....[8]....
        /*01a4*/ 	.word	0x000007e0
        /*01a8*/ 	.word	0x000000ff
        /*01ac*/ 	.word	0x00000038
        /*01b0*/ 	.short	0x0100
        /*01b2*/ 	.byte	0x04
	.zero		1


	//   ....[9]....
        /*01b4*/ 	.word	0x000007f0
        /*01b8*/ 	.word	0x000000ff
        /*01bc*/ 	.word	0x00000058
        /*01c0*/ 	.short	0x0100
        /*01c2*/ 	.byte	0x04
	.zero		1


	//   ....[10]....
        /*01c4*/ 	.word	0x00000800
        /*01c8*/ 	.word	0x000000ff
        /*01cc*/ 	.word	0x00000040
        /*01d0*/ 	.short	0x0100
        /*01d2*/ 	.byte	0x04
	.zero		1


	//   ....[11]....
        /*01d4*/ 	.word	0x00000810
        /*01d8*/ 	.word	0x000000ff
        /*01dc*/ 	.word	0x00000060
        /*01e0*/ 	.short	0x0100
        /*01e2*/ 	.byte	0x04
	.zero		1


	//   ....[12]....
        /*01e4*/ 	.word	0x00000820
        /*01e8*/ 	.word	0x000000ff
        /*01ec*/ 	.word	0x00000048
        /*01f0*/ 	.short	0x0100
        /*01f2*/ 	.byte	0x04
	.zero		1


	//   ....[13]....
        /*01f4*/ 	.word	0x00000830
        /*01f8*/ 	.word	0x000000ff
        /*01fc*/ 	.word	0x00000068
        /*0200*/ 	.short	0x0100
        /*0202*/ 	.byte	0x04
	.zero		1


	//   ....[14]....
        /*0204*/ 	.word	0x00000910
        /*0208*/ 	.word	0x000000ff
        /*020c*/ 	.word	0x00000070
        /*0210*/ 	.short	0x0100
        /*0212*/ 	.byte	0x06
	.zero		1


	//   ....[15]....
        /*0214*/ 	.word	0x00000920
        /*0218*/ 	.word	0x000000ff
        /*021c*/ 	.word	0x00000078
        /*0220*/ 	.short	0x0100
        /*0222*/ 	.byte	0x06
	.zero		1


	//   ....[16]....
        /*0224*/ 	.word	0x00000a50
        /*0228*/ 	.word	0x000000ff
        /*022c*/ 	.word	0x00000080
        /*0230*/ 	.short	0x0100
        /*0232*/ 	.byte	0x06
	.zero		1


	//   ....[17]....
        /*0234*/ 	.word	0x00000a60
        /*0238*/ 	.word	0x000000ff
        /*023c*/ 	.word	0x00000090
        /*0240*/ 	.short	0x0100
        /*0242*/ 	.byte	0x06
	.zero		1


	//   ....[18]....
        /*0244*/ 	.word	0x00000a70
        /*0248*/ 	.word	0x000000ff
        /*024c*/ 	.word	0x00000088
        /*0250*/ 	.short	0x0100
        /*0252*/ 	.byte	0x06
	.zero		1


	//   ....[19]....
        /*0254*/ 	.word	0x00000a80
        /*0258*/ 	.word	0x000000ff
        /*025c*/ 	.word	0x00000098
        /*0260*/ 	.short	0x0100
        /*0262*/ 	.byte	0x06
	.zero		1


	//   ....[20]....
        /*0264*/ 	.word	0x00000ba0
        /*0268*/ 	.word	0x000000ff
        /*026c*/ 	.word	0x000000a0
        /*0270*/ 	.short	0x0100
        /*0272*/ 	.byte	0x04
	.zero		1


	//   ....[21]....
        /*0274*/ 	.word	0x00000bb0
        /*0278*/ 	.word	0x000000ff
        /*027c*/ 	.word	0x000000c0
        /*0280*/ 	.short	0x0100
        /*0282*/ 	.byte	0x04
	.zero		1


	//   ....[22]....
        /*0284*/ 	.word	0x00000bc0
        /*0288*/ 	.word	0x000000ff
        /*028c*/ 	.word	0x000000a8
        /*0290*/ 	.short	0x0100
        /*0292*/ 	.byte	0x04
	.zero		1


	//   ....[23]....
        /*0294*/ 	.word	0x00000bd0
        /*0298*/ 	.word	0x000000ff
        /*029c*/ 	.word	0x000000c8
        /*02a0*/ 	.short	0x0100
        /*02a2*/ 	.byte	0x04
	.zero		1


	//   ....[24]....
        /*02a4*/ 	.word	0x00000be0
        /*02a8*/ 	.word	0x000000ff
        /*02ac*/ 	.word	0x000000b0
        /*02b0*/ 	.short	0x0100
        /*02b2*/ 	.byte	0x04
	.zero		1


	//   ....[25]....
        /*02b4*/ 	.word	0x00000bf0
        /*02b8*/ 	.word	0x000000ff
        /*02bc*/ 	.word	0x000000d0
        /*02c0*/ 	.short	0x0100
        /*02c2*/ 	.byte	0x04
	.zero		1


	//   ....[26]....
        /*02c4*/ 	.word	0x00000c00
        /*02c8*/ 	.word	0x000000ff
        /*02cc*/ 	.word	0x000000b8
        /*02d0*/ 	.short	0x0100
        /*02d2*/ 	.byte	0x04
	.zero		1


	//   ....[27]....
        /*02d4*/ 	.word	0x00000c10
        /*02d8*/ 	.word	0x000000ff
        /*02dc*/ 	.word	0x000000d8
        /*02e0*/ 	.short	0x0100
        /*02e2*/ 	.byte	0x04
	.zero		1


	//   ....[28]....
        /*02e4*/ 	.word	0x00000d00
        /*02e8*/ 	.word	0x000000ff
        /*02ec*/ 	.word	0x000000e0
        /*02f0*/ 	.short	0x0100
        /*02f2*/ 	.byte	0x04
	.zero		1


	//   ....[29]....
        /*02f4*/ 	.word	0x00000d10
        /*02f8*/ 	.word	0x000000ff
        /*02fc*/ 	.word	0x000000f0
        /*0300*/ 	.short	0x0100
        /*0302*/ 	.byte	0x04
	.zero		1


	//   ....[30]....
        /*0304*/ 	.word	0x00000d20
        /*0308*/ 	.word	0x000000ff
        /*030c*/ 	.word	0x000000e8
        /*0310*/ 	.short	0x0100
        /*0312*/ 	.byte	0x04
	.zero		1


	//   ....[31]....
        /*0314*/ 	.word	0x00000d30
        /*0318*/ 	.word	0x000000ff
        /*031c*/ 	.word	0x000000f8
        /*0320*/ 	.short	0x0100
        /*0322*/ 	.byte	0x04
	.zero		1


	//   ....[32]....
        /*0324*/ 	.word	0x00000e30
        /*0328*/ 	.word	0x000000ff
        /*032c*/ 	.word	0x00000100
        /*0330*/ 	.short	0x0100
        /*0332*/ 	.byte	0x06
	.zero		1


	//   ....[33]....
        /*0334*/ 	.word	0x000019e0
        /*0338*/ 	.word	0x00000000
        /*033c*/ 	.word	0x000000f0
        /*0340*/ 	.short	0x010a
        /*0342*/ 	.byte	0xff
	.zero		1


	//   ....[34]....
        /*0344*/ 	.word	0x00001a10
        /*0348*/ 	.word	0x00000000
        /*034c*/ 	.word	0x000000e0
        /*0350*/ 	.short	0x0101
        /*0352*/ 	.byte	0xff
	.zero		1


	//   ....[35]....
        /*0354*/ 	.word	0x00001ad0
        /*0358*/ 	.word	0x000000ff
        /*035c*/ 	.word	0x00000018
        /*0360*/ 	.short	0x010a
        /*0362*/ 	.byte	0x04
	.zero		1


	//   ....[36]....
        /*0364*/ 	.word	0x00001ba0
        /*0368*/ 	.word	0x000000ff
        /*036c*/ 	.word	0x00000018
        /*0370*/ 	.short	0x010a
        /*0372*/ 	.byte	0x21
	.zero		1


	//   ....[37]....
        /*0374*/ 	.word	0x00001d50
        /*0378*/ 	.word	0x000000ff
        /*037c*/ 	.word	0x00000018
        /*0380*/ 	.short	0x010a
        /*0382*/ 	.byte	0x05
	.zero		1


	//   ....[38]....
        /*0384*/ 	.word	0x00001e60
        /*0388*/ 	.word	0x000000ff
        /*038c*/ 	.word	0x00000078
        /*0390*/ 	.short	0x0101
        /*0392*/ 	.byte	0x06
	.zero		1


	//   ....[39]....
        /*0394*/ 	.word	0x00001e80
        /*0398*/ 	.word	0x000000ff
        /*039c*/ 	.word	0x00000018
        /*03a0*/ 	.short	0x010a
        /*03a2*/ 	.byte	0x04
	.zero		1


	//   ....[40]....
        /*03a4*/ 	.word	0x00001f00
        /*03a8*/ 	.word	0x000000ff
        /*03ac*/ 	.word	0x00000018
        /*03b0*/ 	.short	0x010a
        /*03b2*/ 	.byte	0x11
	.zero		1


	//   ....[41]....
        /*03b4*/ 	.word	0x00002090
        /*03b8*/ 	.word	0x000000ff
        /*03bc*/ 	.word	0x00000018
        /*03c0*/ 	.short	0x010a
        /*03c2*/ 	.byte	0x05
	.zero		1


	//   ....[42]....
        /*03c4*/ 	.word	0x000021f0
        /*03c8*/ 	.word	0x00000003
        /*03cc*/ 	.word	0x00000080
        /*03d0*/ 	.short	0x010a
        /*03d2*/ 	.byte	0xff
	.zero		1


	//   ....[43]....
        /*03d4*/ 	.word	0x00002340
        /*03d8*/ 	.word	0x00000000
        /*03dc*/ 	.word	0x00000000
        /*03e0*/ 	.short	0x0101
        /*03e2*/ 	.byte	0xff
	.zero		1


	//   ....[44]....
        /*03e4*/ 	.word	0x000028f0
        /*03e8*/ 	.word	0x000000ff
        /*03ec*/ 	.word	0x00000000
        /*03f0*/ 	.short	0x010a
        /*03f2*/ 	.byte	0x04
	.zero		1


	//   ....[45]....
        /*03f4*/ 	.word	0x00002980
        /*03f8*/ 	.word	0x000000ff
        /*03fc*/ 	.word	0x00000000
        /*0400*/ 	.short	0x010a
        /*0402*/ 	.byte	0x05
	.zero		1


	//   ....[46]....
        /*0404*/ 	.word	0x00002a20
        /*0408*/ 	.word	0x00000000
        /*040c*/ 	.word	0x00000000
        /*0410*/ 	.short	0x010a
        /*0412*/ 	.byte	0xff
	.zero		1


	//   ....[47]....
        /*0414*/ 	.word	0x00002b40
        /*0418*/ 	.word	0x00000002
        /*041c*/ 	.word	0x000000e0
        /*0420*/ 	.short	0x010a
        /*0422*/ 	.byte	0xff
	.zero		1


	//   ....[48]....
        /*0424*/ 	.word	0x00002bb0
        /*0428*/ 	.word	0x00000002
        /*042c*/ 	.word	0x00000000
        /*0430*/ 	.short	0x0101
        /*0432*/ 	.byte	0xff
	.zero		1


	//   ....[49]....
        /*0434*/ 	.word	0x00002bd0
        /*0438*/ 	.word	0x000000ff
        /*043c*/ 	.word	0x00000090
        /*0440*/ 	.short	0x010a
        /*0442*/ 	.byte	0x04
	.zero		1


	//   ....[50]....
        /*0444*/ 	.word	0x00002cf0
        /*0448*/ 	.word	0x00000002
        /*044c*/ 	.word	0x00000080
        /*0450*/ 	.short	0x010a
        /*0452*/ 	.byte	0xff
	.zero		1


	//   ....[51]....
        /*0454*/ 	.word	0x00002df0
        /*0458*/ 	.word	0x00000002
        /*045c*/ 	.word	0x00000000
        /*0460*/ 	.short	0x0101
        /*0462*/ 	.byte	0xff
	.zero		1


	//   ....[52]....
        /*0464*/ 	.word	0x00002e80
        /*0468*/ 	.word	0x000000ff
        /*046c*/ 	.word	0x00000090
        /*0470*/ 	.short	0x0106
        /*0472*/ 	.byte	0x04
	.zero		1


	//   ....[53]....
        /*0474*/ 	.word	0x00002ea0
        /*0478*/ 	.word	0x000000ff
        /*047c*/ 	.word	0x00000090
        /*0480*/ 	.short	0x010a
        /*0482*/ 	.byte	0x04
	.zero		1


	//   ....[54]....
        /*0484*/ 	.word	0x00002f30
        /*0488*/ 	.word	0x000000ff
        /*048c*/ 	.word	0x00000090
        /*0490*/ 	.short	0x0106
        /*0492*/ 	.byte	0x07
	.zero		1


	//   ....[55]....
        /*0494*/ 	.word	0x00002f70
        /*0498*/ 	.word	0x00000000
        /*049c*/ 	.word	0x00000090
        /*04a0*/ 	.short	0x010a
        /*04a2*/ 	.byte	0xff
	.zero		1


	//   ....[56]....
        /*04a4*/ 	.word	0x000031b0
        /*04a8*/ 	.word	0x000000ff
        /*04ac*/ 	.word	0x00000008
        /*04b0*/ 	.short	0x010a
        /*04b2*/ 	.byte	0x05
	.zero		1


	//   ....[57]....
        /*04b4*/ 	.word	0x000031d0
        /*04b8*/ 	.word	0x000000ff
        /*04bc*/ 	.word	0x00000008
        /*04c0*/ 	.short	0x010a
        /*04c2*/ 	.byte	0x05
	.zero		1


	//   ....[58]....
        /*04c4*/ 	.word	0x00003360
        /*04c8*/ 	.word	0x000000ff
        /*04cc*/ 	.word	0x00000008
        /*04d0*/ 	.short	0x010a
        /*04d2*/ 	.byte	0x05
	.zero		1


	//   ....[59]....
        /*04d4*/ 	.word	0x00003380
        /*04d8*/ 	.word	0x000000ff
        /*04dc*/ 	.word	0x00000008
        /*04e0*/ 	.short	0x010a
        /*04e2*/ 	.byte	0x05
	.zero		1


	//   ....[60]....
        /*04e4*/ 	.word	0x00003440
        /*04e8*/ 	.word	0x000000ff
        /*04ec*/ 	.word	0x00000000
        /*04f0*/ 	.short	0x0101
        /*04f2*/ 	.byte	0x04
	.zero		1


	//   ....[61]....
        /*04f4*/ 	.word	0x00003780
        /*04f8*/ 	.word	0x00000000
        /*04fc*/ 	.word	0x00000080
        /*0500*/ 	.short	0x010a
        /*0502*/ 	.byte	0xff
	.zero		1


	//   ....[62]....
        /*0504*/ 	.word	0x00003840
        /*0508*/ 	.word	0x00000000
        /*050c*/ 	.word	0x00000000
        /*0510*/ 	.short	0x0101
        /*0512*/ 	.byte	0xff
	.zero		1


	//   ....[63]....
        /*0514*/ 	.word	0x00003900
        /*0518*/ 	.word	0x000000ff
        /*051c*/ 	.word	0x00000000
        /*0520*/ 	.short	0x010a
        /*0522*/ 	.byte	0x04
	.zero		1


	//   ....[64]....
        /*0524*/ 	.word	0x00003910
        /*0528*/ 	.word	0x000000ff
        /*052c*/ 	.word	0x000000c0
        /*0530*/ 	.short	0x010a
        /*0532*/ 	.byte	0x1f
	.zero		1


	//   ....[65]....
        /*0534*/ 	.word	0x000039c0
        /*0538*/ 	.word	0x000000ff
        /*053c*/ 	.word	0x00000000
        /*0540*/ 	.short	0x010a
        /*0542*/ 	.byte	0x05
	.zero		1


	//   ....[66]....
        /*0544*/ 	.word	0x00003af0
        /*0548*/ 	.word	0x000000ff
        /*054c*/ 	.word	0x00000000
        /*0550*/ 	.short	0x010a
        /*0552*/ 	.byte	0x04
	.zero		1


	//   ....[67]....
        /*0554*/ 	.word	0x00003df0
        /*0558*/ 	.word	0x000000ff
        /*055c*/ 	.word	0x00000000
        /*0560*/ 	.short	0x010a
        /*0562*/ 	.byte	0x04
	.zero		1


	//   ....[68]....
        /*0564*/ 	.word	0x00003e80
        /*0568*/ 	.word	0x000000ff
        /*056c*/ 	.word	0x00000000
        /*0570*/ 	.short	0x010a
        /*0572*/ 	.byte	0x05
	.zero		1


	//   ....[69]....
        /*0574*/ 	.word	0x00003f10
        /*0578*/ 	.word	0x000000ff
        /*057c*/ 	.word	0x00000000
        /*0580*/ 	.short	0x010a
        /*0582*/ 	.byte	0x05
	.zero		1


	//   ....[70]....
        /*0584*/ 	.word	0x00003fb0
        /*0588*/ 	.word	0x00000000
        /*058c*/ 	.word	0x00000000
        /*0590*/ 	.short	0x010a
        /*0592*/ 	.byte	0xff
	.zero		1


	//   ....[71]....
        /*0594*/ 	.word	0x00003ff0
        /*0598*/ 	.word	0x00000000
        /*059c*/ 	.word	0x00000000
        /*05a0*/ 	.short	0x010a
        /*05a2*/ 	.byte	0xff
	.zero		1


	//   ....[72]....
        /*05a4*/ 	.word	0x00004060
        /*05a8*/ 	.word	0x000000ff
        /*05ac*/ 	.word	0x00000000
        /*05b0*/ 	.short	0x0101
        /*05b2*/ 	.byte	0x04
	.zero		1


	//   ....[73]....
        /*05b4*/ 	.word	0x000040a0
        /*05b8*/ 	.word	0x000000ff
        /*05bc*/ 	.word	0x00000100
        /*05c0*/ 	.short	0x010a
        /*05c2*/ 	.byte	0x1a
	.zero		1


	//   ....[74]....
        /*05c4*/ 	.word	0x000040f0
        /*05c8*/ 	.word	0x000000ff
        /*05cc*/ 	.word	0x00000000
        /*05d0*/ 	.short	0x0101
        /*05d2*/ 	.byte	0x04
	.zero		1


	//   ....[75]....
        /*05d4*/ 	.word	0x00004590
        /*05d8*/ 	.word	0x0000000c
        /*05dc*/ 	.word	0x00000080
        /*05e0*/ 	.short	0x010a
        /*05e2*/ 	.byte	0xff
	.zero		1


	//   ....[76]....
        /*05e4*/ 	.word	0x00004700
        /*05e8*/ 	.word	0x00000000
        /*05ec*/ 	.word	0x00000000
        /*05f0*/ 	.short	0x0101
        /*05f2*/ 	.byte	0xff
	.zero		1


	//   ....[77]....
        /*05f4*/ 	.word	0x00004b90
        /*05f8*/ 	.word	0x000000ff
        /*05fc*/ 	.word	0x00000078
        /*0600*/ 	.short	0x010a
        /*0602*/ 	.byte	0x15
	.zero		1


	//   ....[78]....
        /*0604*/ 	.word	0x00004d10
        /*0608*/ 	.word	0x000000ff
        /*060c*/ 	.word	0x00000050
        /*0610*/ 	.short	0x010a
        /*0612*/ 	.byte	0x15
	.zero		1


	//   ....[79]....
        /*0614*/ 	.word	0x00004f10
        /*0618*/ 	.word	0x000000ff
        /*061c*/ 	.word	0x00000030
        /*0620*/ 	.short	0x010b
        /*0622*/ 	.byte	0x15
	.zero		1


	//   ....[80]....
        /*0624*/ 	.word	0x00004f20
        /*0628*/ 	.word	0x000000ff
        /*062c*/ 	.word	0x00000000
        /*0630*/ 	.short	0x0101
        /*0632*/ 	.byte	0x06
	.zero		1


	//   ....[81]....
        /*0634*/ 	.word	0x00004f30
        /*0638*/ 	.word	0x000000ff
        /*063c*/ 	.word	0x00000058
        /*0640*/ 	.short	0x010a
        /*0642*/ 	.byte	0x15
	.zero		1


	//   ....[82]....
        /*0644*/ 	.word	0x000050e0
        /*0648*/ 	.word	0x000000ff
        /*064c*/ 	.word	0x00000038
        /*0650*/ 	.short	0x010b
        /*0652*/ 	.byte	0x15
	.zero		1


	//   ....[83]....
        /*0654*/ 	.word	0x000050f0
        /*0658*/ 	.word	0x000000ff
        /*065c*/ 	.word	0x00000000
        /*0660*/ 	.short	0x0101
        /*0662*/ 	.byte	0x06
	.zero		1


	//   ....[84]....
        /*0664*/ 	.word	0x00005100
        /*0668*/ 	.word	0x000000ff
        /*066c*/ 	.word	0x00000060
        /*0670*/ 	.short	0x010a
        /*0672*/ 	.byte	0x15
	.zero		1


	//   ....[85]....
        /*0674*/ 	.word	0x000052b0
        /*0678*/ 	.word	0x000000ff
        /*067c*/ 	.word	0x00000040
        /*0680*/ 	.short	0x010b
        /*0682*/ 	.byte	0x15
	.zero		1


	//   ....[86]....
        /*0684*/ 	.word	0x000052c0
        /*0688*/ 	.word	0x000000ff
        /*068c*/ 	.word	0x00000000
        /*0690*/ 	.short	0x0101
        /*0692*/ 	.byte	0x06
	.zero		1


	//   ....[87]....
        /*0694*/ 	.word	0x000052d0
        /*0698*/ 	.word	0x000000ff
        /*069c*/ 	.word	0x00000068
        /*06a0*/ 	.short	0x010a
        /*06a2*/ 	.byte	0x15
	.zero		1


	//   ....[88]....
        /*06a4*/ 	.word	0x00005510
        /*06a8*/ 	.word	0x000000ff
        /*06ac*/ 	.word	0x00000048
        /*06b0*/ 	.short	0x010b
        /*06b2*/ 	.byte	0x15
	.zero		1


	//   ....[89]....
        /*06b4*/ 	.word	0x00005520
        /*06b8*/ 	.word	0x000000ff
        /*06bc*/ 	.word	0x00000000
        /*06c0*/ 	.short	0x0101
        /*06c2*/ 	.byte	0x25
	.zero		1


	//   ....[90]....
        /*06c4*/ 	.word	0x00005560
        /*06c8*/ 	.word	0x000000ff
        /*06cc*/ 	.word	0x00000050
        /*06d0*/ 	.short	0x010a
        /*06d2*/ 	.byte	0x15
	.zero		1


	//   ....[91]....
        /*06d4*/ 	.word	0x00005580
        /*06d8*/ 	.word	0x000000ff
        /*06dc*/ 	.word	0x00000058
        /*06e0*/ 	.short	0x010a
        /*06e2*/ 	.byte	0x15
	.zero		1


	//   ....[92]....
        /*06e4*/ 	.word	0x000055a0
        /*06e8*/ 	.word	0x000000ff
        /*06ec*/ 	.word	0x00000060
        /*06f0*/ 	.short	0x010a
        /*06f2*/ 	.byte	0x15
	.zero		1


	//   ....[93]....
        /*06f4*/ 	.word	0x000055e0
        /*06f8*/ 	.word	0x00000000
        /*06fc*/ 	.word	0x00000068
        /*0700*/ 	.short	0x010a
        /*0702*/ 	.byte	0xff
	.zero		1


	//   ....[94]....
        /*0704*/ 	.word	0x00005920
        /*0708*/ 	.word	0x00000003
        /*070c*/ 	.word	0x00000080
        /*0710*/ 	.short	0x010a
        /*0712*/ 	.byte	0xff
	.zero		1


	//   ....[95]....
        /*0714*/ 	.word	0x00005aa0
        /*0718*/ 	.word	0x00000000
        /*071c*/ 	.word	0x00000000
        /*0720*/ 	.short	0x0101
        /*0722*/ 	.byte	0xff
	.zero		1


	//   ....[96]....
        /*0724*/ 	.word	0x000065e0
        /*0728*/ 	.word	0x000000ff
        /*072c*/ 	.word	0x00000030
        /*0730*/ 	.short	0x010a
        /*0732*/ 	.byte	0x2b
	.zero		1


	//   ....[97]....
        /*0734*/ 	.word	0x00006620
        /*0738*/ 	.word	0x00000035
        /*073c*/ 	.word	0x000000a0
        /*0740*/ 	.short	0x010a
        /*0742*/ 	.byte	0xff
	.zero		1


	//   ....[98]....
        /*0744*/ 	.word	0x00006730
        /*0748*/ 	.word	0x000000ff
        /*074c*/ 	.word	0x00000030
        /*0750*/ 	.short	0x010a
        /*0752*/ 	.byte	0x2b
	.zero		1


	//   ....[99]....
        /*0754*/ 	.word	0x00006800
        /*0758*/ 	.word	0x00000035
        /*075c*/ 	.word	0x000000a0
        /*0760*/ 	.short	0x010a
        /*0762*/ 	.byte	0xff
	.zero		1


	//   ....[100]....
        /*0764*/ 	.word	0x00006fc0
        /*0768*/ 	.word	0x00000000
        /*076c*/ 	.word	0x00000000
        /*0770*/ 	.short	0x0101
        /*0772*/ 	.byte	0xff
	.zero		1


	//   ....[101]....
        /*0774*/ 	.word	0x00006fd0
        /*0778*/ 	.word	0x00000002
        /*077c*/ 	.word	0x00000030
        /*0780*/ 	.short	0x010a
        /*0782*/ 	.byte	0xff
	.zero		1


	//   ....[102]....
        /*0784*/ 	.word	0x00007090
        /*0788*/ 	.word	0x00000002
        /*078c*/ 	.word	0x00000030
        /*0790*/ 	.short	0x010a
        /*0792*/ 	.byte	0xff
	.zero		1


	//   ....[103]....
        /*0794*/ 	.word	0x00007890
        /*0798*/ 	.word	0x00000000
        /*079c*/ 	.word	0x00000000
        /*07a0*/ 	.short	0x0101
        /*07a2*/ 	.byte	0xff
	.zero		1


	//   ....[104]....
        /*07a4*/ 	.word	0x000078b0
        /*07a8*/ 	.word	0x00000002
        /*07ac*/ 	.word	0x00000030
        /*07b0*/ 	.short	0x010a
        /*07b2*/ 	.byte	0xff
	.zero		1


	//   ....[105]....
        /*07b4*/ 	.word	0x00007960
        /*07b8*/ 	.word	0x00000002
        /*07bc*/ 	.word	0x00000030
        /*07c0*/ 	.short	0x010a
        /*07c2*/ 	.byte	0xff
	.zero		1


	//   ....[106]....
        /*07c4*/ 	.word	0x00008160
        /*07c8*/ 	.word	0x00000000
        /*07cc*/ 	.word	0x00000000
        /*07d0*/ 	.short	0x0101
        /*07d2*/ 	.byte	0xff
	.zero		1


	//   ....[107]....
        /*07d4*/ 	.word	0x00008180
        /*07d8*/ 	.word	0x00000003
        /*07dc*/ 	.word	0x00000030
        /*07e0*/ 	.short	0x010a
        /*07e2*/ 	.byte	0xff
	.zero		1


	//   ....[108]....
        /*07e4*/ 	.word	0x00008230
        /*07e8*/ 	.word	0x00000003
        /*07ec*/ 	.word	0x00000030
        /*07f0*/ 	.short	0x010a
        /*07f2*/ 	.byte	0xff
	.zero		1


	//   ....[109]....
        /*07f4*/ 	.word	0x000084e0
        /*07f8*/ 	.word	0x00000035
        /*07fc*/ 	.word	0x00000000
        /*0800*/ 	.short	0x0101
        /*0802*/ 	.byte	0xff
	.zero		1


	//   ....[110]....
        /*0804*/ 	.word	0x00008a80
        /*0808*/ 	.word	0x00000000
        /*080c*/ 	.word	0x00000000
        /*0810*/ 	.short	0x0101
        /*0812*/ 	.byte	0xff
	.zero		1


	//   ....[111]....
        /*0814*/ 	.word	0x00008d10
        /*0818*/ 	.word	0x000000ff
        /*081c*/ 	.word	0x00000000
        /*0820*/ 	.short	0x0101
        /*0822*/ 	.byte	0x04
	.zero		1


	//   ....[112]....
        /*0824*/ 	.word	0x00008d30
        /*0828*/ 	.word	0x00000000
        /*082c*/ 	.word	0x000000f0
        /*0830*/ 	.short	0x010a
        /*0832*/ 	.byte	0xff
	.zero		1


	//   ....[113]....
        /*0834*/ 	.word	0x00008d90
        /*0838*/ 	.word	0x00000000
        /*083c*/ 	.word	0x00000018
        /*0840*/ 	.short	0x010a
        /*0842*/ 	.byte	0xff
	.zero		1


	//   ....[114]....
        /*0844*/ 	.word	0x00008df0
        /*0848*/ 	.word	0x00000000
        /*084c*/ 	.word	0x00000018
        /*0850*/ 	.short	0x010a
        /*0852*/ 	.byte	0xff
	.zero		1


	//   ....[115]....
        /*0854*/ 	.word	0x00008e40
        /*0858*/ 	.word	0x00000003
        /*085c*/ 	.word	0x00000080
        /*0860*/ 	.short	0x010a
        /*0862*/ 	.byte	0xff
	.zero		1


	//   ....[116]....
        /*0864*/ 	.word	0x00008ea0
        /*0868*/ 	.word	0x00000000
        /*086c*/ 	.word	0x00000000
        /*0870*/ 	.short	0x010a
        /*0872*/ 	.byte	0xff
	.zero		1


	//   ....[117]....
        /*0874*/ 	.word	0x00008f00
        /*0878*/ 	.word	0x00000000
        /*087c*/ 	.word	0x00000000
        /*0880*/ 	.short	0x010a
        /*0882*/ 	.byte	0xff
	.zero		1


	//   ....[118]....
        /*0884*/ 	.word	0x00008f50
        /*0888*/ 	.word	0x00000002
        /*088c*/ 	.word	0x000000e0
        /*0890*/ 	.short	0x010a
        /*0892*/ 	.byte	0xff
	.zero		1


	//   ....[119]....
        /*0894*/ 	.word	0x00008fb0
        /*0898*/ 	.word	0x00000002
        /*089c*/ 	.word	0x00000090
        /*08a0*/ 	.short	0x010a
        /*08a2*/ 	.byte	0xff
	.zero		1


	//   ....[120]....
        /*08a4*/ 	.word	0x00009000
        /*08a8*/ 	.word	0x00000002
        /*08ac*/ 	.word	0x00000080
        /*08b0*/ 	.short	0x010a
        /*08b2*/ 	.byte	0xff
	.zero		1


	//   ....[121]....
        /*08b4*/ 	.word	0x00009060
        /*08b8*/ 	.word	0x00000000
        /*08bc*/ 	.word	0x00000090
        /*08c0*/ 	.short	0x010a
        /*08c2*/ 	.byte	0xff
	.zero		1


	//   ....[122]....
        /*08c4*/ 	.word	0x000090c0
        /*08c8*/ 	.word	0x00000005
        /*08cc*/ 	.word	0x00000008
        /*08d0*/ 	.short	0x010a
        /*08d2*/ 	.byte	0xff
	.zero		1


	//   ....[123]....
        /*08d4*/ 	.word	0x000091a0
        /*08d8*/ 	.word	0x00000000
        /*08dc*/ 	.word	0x00000008
        /*08e0*/ 	.short	0x010a
        /*08e2*/ 	.byte	0xff
	.zero		1


	//   ....[124]....
        /*08e4*/ 	.word	0x000091f0
        /*08e8*/ 	.word	0x00000000
        /*08ec*/ 	.word	0x00000080
        /*08f0*/ 	.short	0x010a
        /*08f2*/ 	.byte	0xff
	.zero		1


	//   ....[125]....
        /*08f4*/ 	.word	0x00009250
        /*08f8*/ 	.word	0x00000000
        /*08fc*/ 	.word	0x000000c0
        /*0900*/ 	.short	0x010a
        /*0902*/ 	.byte	0xff
	.zero		1


	//   ....[126]....
        /*0904*/ 	.word	0x000092b0
        /*0908*/ 	.word	0x00000000
        /*090c*/ 	.word	0x00000000
        /*0910*/ 	.short	0x010a
        /*0912*/ 	.byte	0xff
	.zero		1


	//   ....[127]....
        /*0914*/ 	.word	0x00009310
        /*0918*/ 	.word	0x00000000
        /*091c*/ 	.word	0x00000000
        /*0920*/ 	.short	0x010a
        /*0922*/ 	.byte	0xff
	.zero		1


	//   ....[128]....
        /*0924*/ 	.word	0x00009370
        /*0928*/ 	.word	0x00000000
        /*092c*/ 	.word	0x00000000
        /*0930*/ 	.short	0x010a
        /*0932*/ 	.byte	0xff
	.zero		1


	//   ....[129]....
        /*0934*/ 	.word	0x000093d0
        /*0938*/ 	.word	0x00000000
        /*093c*/ 	.word	0x00000000
        /*0940*/ 	.short	0x010a
        /*0942*/ 	.byte	0xff
	.zero		1


	//   ....[130]....
        /*0944*/ 	.word	0x00009430
        /*0948*/ 	.word	0x00000000
        /*094c*/ 	.word	0x00000100
        /*0950*/ 	.short	0x010a
        /*0952*/ 	.byte	0xff
	.zero		1


	//   ....[131]....
        /*0954*/ 	.word	0x00009480
        /*0958*/ 	.word	0x0000000c
        /*095c*/ 	.word	0x00000080
        /*0960*/ 	.short	0x010a
        /*0962*/ 	.byte	0xff
	.zero		1


	//   ....[132]....
        /*0964*/ 	.word	0x000094e0
        /*0968*/ 	.word	0x00000000
        /*096c*/ 	.word	0x00000078
        /*0970*/ 	.short	0x010a
        /*0972*/ 	.byte	0xff
	.zero		1


	//   ....[133]....
        /*0974*/ 	.word	0x00009540
        /*0978*/ 	.word	0x00000000
        /*097c*/ 	.word	0x00000050
        /*0980*/ 	.short	0x010a
        /*0982*/ 	.byte	0xff
	.zero		1


	//   ....[134]....
        /*0984*/ 	.word	0x000095a0
        /*0988*/ 	.word	0x00000000
        /*098c*/ 	.word	0x00000058
        /*0990*/ 	.short	0x010a
        /*0992*/ 	.byte	0xff
	.zero		1


	//   ....[135]....
        /*0994*/ 	.word	0x00009600
        /*0998*/ 	.word	0x00000000
        /*099c*/ 	.word	0x00000060
        /*09a0*/ 	.short	0x010a
        /*09a2*/ 	.byte	0xff
	.zero		1


	//   ....[136]....
        /*09a4*/ 	.word	0x00009660
        /*09a8*/ 	.word	0x00000000
        /*09ac*/ 	.word	0x00000068
        /*09b0*/ 	.short	0x010a
        /*09b2*/ 	.byte	0xff
	.zero		1


	//   ....[137]....
        /*09b4*/ 	.word	0x000096c0
        /*09b8*/ 	.word	0x00000000
        /*09bc*/ 	.word	0x00000050
        /*09c0*/ 	.short	0x010a
        /*09c2*/ 	.byte	0xff
	.zero		1


	//   ....[138]....
        /*09c4*/ 	.word	0x00009720
        /*09c8*/ 	.word	0x00000000
        /*09cc*/ 	.word	0x00000058
        /*09d0*/ 	.short	0x010a
        /*09d2*/ 	.byte	0xff
	.zero		1


	//   ....[139]....
        /*09d4*/ 	.word	0x00009780
        /*09d8*/ 	.word	0x00000000
        /*09dc*/ 	.word	0x00000060
        /*09e0*/ 	.short	0x010a
        /*09e2*/ 	.byte	0xff
	.zero		1


	//   ....[140]....
        /*09e4*/ 	.word	0x000097d0
        /*09e8*/ 	.word	0x00000003
        /*09ec*/ 	.word	0x00000080
        /*09f0*/ 	.short	0x010a
        /*09f2*/ 	.byte	0xff
	.zero		1


	//   ....[141]....
        /*09f4*/ 	.word	0x00009830
        /*09f8*/ 	.word	0x00000002
        /*09fc*/ 	.word	0x00000030
        /*0a00*/ 	.short	0x010a
        /*0a02*/ 	.byte	0xff
	.zero		1


	//   ....[142]....
        /*0a04*/ 	.word	0x00009880
        /*0a08*/ 	.word	0x00000035
        /*0a0c*/ 	.word	0x000000a0
        /*0a10*/ 	.short	0x010a
        /*0a12*/ 	.byte	0xff
	.zero		1


	//   ....[143]....
        /*0a14*/ 	.word	0x000098d0
        /*0a18*/ 	.word	0x00000002
        /*0a1c*/ 	.word	0x00000030
        /*0a20*/ 	.short	0x010a
        /*0a22*/ 	.byte	0xff
	.zero		1


	//   ....[144]....
        /*0a24*/ 	.word	0x00009920
        /*0a28*/ 	.word	0x00000002
        /*0a2c*/ 	.word	0x00000030
        /*0a30*/ 	.short	0x010a
        /*0a32*/ 	.byte	0xff
	.zero		1


	//   ....[145]....
        /*0a34*/ 	.word	0x00009970
        /*0a38*/ 	.word	0x00000003
        /*0a3c*/ 	.word	0x00000030
        /*0a40*/ 	.short	0x010a
        /*0a42*/ 	.byte	0xff
	.zero		1


	//----- nvinfo : EIATTR_NUM_MBARRIERS
	.align		4
.L_47:
        /*0a44*/ 	.byte	0x03, 0x38
        /*0a46*/ 	.short	0x0021


	//----- nvinfo : EIATTR_EXIT_INSTR_OFFSETS
	.align		4
        /*0a48*/ 	.byte	0x04, 0x1c
        /*0a4a*/ 	.short	(.L_49 - .L_48)


	//   ....[0]....
.L_48:
        /*0a4c*/ 	.word	0x00002a50


	//   ....[1]....
        /*0a50*/ 	.word	0x00002f40


	//   ....[2]....
        /*0a54*/ 	.word	0x00002fa0


	//   ....[3]....
        /*0a58*/ 	.word	0x00004320


	//   ....[4]....
        /*0a5c*/ 	.word	0x00005610


	//   ....[5]....
        /*0a60*/ 	.word	0x00005650


	//   ....[6]....
        /*0a64*/ 	.word	0x00008c00


	//   ....[7]....
        /*0a68*/ 	.word	0x00008c80


	//   ....[8]....
        /*0a6c*/ 	.word	0x00008cb0


	//   ....[9]....
        /*0a70*/ 	.word	0x00008d20


	//----- nvinfo : EIATTR_MAX_THREADS
	.align		4
.L_49:
        /*0a74*/ 	.byte	0x04, 0x05
        /*0a76*/ 	.short	(.L_51 - .L_50)
.L_50:
        /*0a78*/ 	.word	0x00000100
        /*0a7c*/ 	.word	0x00000001
        /*0a80*/ 	.word	0x00000001


	//----- nvinfo : EIATTR_CRS_STACK_SIZE
	.align		4
.L_51:
        /*0a84*/ 	.byte	0x04, 0x1e
        /*0a86*/ 	.short	(.L_53 - .L_52)
.L_52:
        /*0a88*/ 	.word	0x00000000


	//----- nvinfo : EIATTR_CBANK_PARAM_SIZE
	.align		4
.L_53:
        /*0a8c*/ 	.byte	0x03, 0x19
        /*0a8e*/ 	.short	0x0800


	//----- nvinfo : EIATTR_PARAM_CBANK
	.align		4
        /*0a90*/ 	.byte	0x04, 0x0a
        /*0a92*/ 	.short	(.L_55 - .L_54)
	.align		4
.L_54:
        /*0a94*/ 	.word	index@(.nv.constant0._ZN7cutlass13device_kernelINS_4gemm6kernel13GemmUniversalIN4cute5tupleIJiiiiEEENS1_10collective13CollectiveMmaINS1_35MainloopSm100TmaUmmaWarpSpecializedILi3ELi2ELi4ENS5_IJNS4_1CILi2EEESB_NSA_ILi1EEEEEEEENS5_IJNSA_ILi128EEESF_NSA_ILi64EEEEEENS_6half_tENS5_IJlSC_lEEESI_SJ_NS4_8TiledMMAINS4_8MMA_AtomIJNS4_26SM100_MMA_F16BF16_2x1SM_SSISI_SI_fLi128ELi128ELNS4_4UMMA5MajorE0ELSO_0ELNSN_7ScaleInE0ELSP_0EEEEEENS4_6LayoutINS5_IJSC_SC_SC_EEENS5_IJNSA_ILi0EEESU_SU_EEEEENS5_IJNS4_10UnderscoreESX_SX_EEEEENS4_28SM100_TMA_2SM_LOAD_MULTICASTENS4_14ComposedLayoutINS4_7SwizzleILi3ELi4ELi3EEENS4_18smem_ptr_flag_bitsILi16EEENSS_INS5_IJNSA_ILi8EEESG_EEENS5_IJSG_SC_EEEEEEEvNS4_8identityENS4_18SM100_TMA_2SM_LOADES1A_vS1B_EENS_8epilogue10collective18CollectiveEpilogueINS1E_23Sm100TmaWarpSpecializedILi4ELi2ELi16ELb1ELb0EEEJNS5_IJSG_SF_SG_EEENS5_IJNSS_ISG_SC_EENSS_INS5_IJNSA_ILi16EEESB_EEENS5_IJSC_SG_EEEEEEEESI_SJ_SI_SJ_NS1E_6fusion15FusionCallbacksIS1I_NS1Q_17LinearCombinationISI_fSI_fLNS_15FloatRoundStyleE2EEES1J_S1P_JEEENS4_5SM1004TMEM4LOAD26SM100_TMEM_LOAD_32dp32b16xENS4_13SM90_TMA_LOADENS11_INS12_ILi1ELi4ELi3EEES15_NSS_INS5_IJS16_S1L_EEENS5_IJS1L_SC_EEEEEEENS4_39AutoVectorizingCopyWithAssumedAlignmentILi128EEENS4_14SM90_TMA_STOREES25_S27_S27_EEEvvEEEEvNT_6ParamsE)
        /*0a98*/ 	.short	0x0380
        /*0a9a*/ 	.short	0x0800


	//----- nvinfo : EIATTR_SW_WAR
	.align		4
.L_55:
        /*0a9c*/ 	.byte	0x04, 0x36
        /*0a9e*/ 	.short	(.L_57 - .L_56)
.L_56:
        /*0aa0*/ 	.word	0x00000008
.L_57:


//--------------------- .nv.callgraph             --------------------------
	.section	.nv.callgraph,"",@"SHT_CUDA_CALLGRAPH"
	.align	4
	.sectionentsize	8
	.align		4
        /*0000*/ 	.word	0x00000000
	.align		4
        /*0004*/ 	.word	0xffffffff
	.align		4
        /*0008*/ 	.word	index@(_ZN7cutlass13device_kernelINS_4gemm6kernel13GemmUniversalIN4cute5tupleIJiiiiEEENS1_10collective13CollectiveMmaINS1_35MainloopSm100TmaUmmaWarpSpecializedILi3ELi2ELi4ENS5_IJNS4_1CILi2EEESB_NSA_ILi1EEEEEEEENS5_IJNSA_ILi128EEESF_NSA_ILi64EEEEEENS_6half_tENS5_IJlSC_lEEESI_SJ_NS4_8TiledMMAINS4_8MMA_AtomIJNS4_26SM100_MMA_F16BF16_2x1SM_SSISI_SI_fLi128ELi128ELNS4_4UMMA5MajorE0ELSO_0ELNSN_7ScaleInE0ELSP_0EEEEEENS4_6LayoutINS5_IJSC_SC_SC_EEENS5_IJNSA_ILi0EEESU_SU_EEEEENS5_IJNS4_10UnderscoreESX_SX_EEEEENS4_28SM100_TMA_2SM_LOAD_MULTICASTENS4_14ComposedLayoutINS4_7SwizzleILi3ELi4ELi3EEENS4_18smem_ptr_flag_bitsILi16EEENSS_INS5_IJNSA_ILi8EEESG_EEENS5_IJSG_SC_EEEEEEEvNS4_8identityENS4_18SM100_TMA_2SM_LOADES1A_vS1B_EENS_8epilogue10collective18CollectiveEpilogueINS1E_23Sm100TmaWarpSpecializedILi4ELi2ELi16ELb1ELb0EEEJNS5_IJSG_SF_SG_EEENS5_IJNSS_ISG_SC_EENSS_INS5_IJNSA_ILi16EEESB_EEENS5_IJSC_SG_EEEEEEEESI_SJ_SI_SJ_NS1E_6fusion15FusionCallbacksIS1I_NS1Q_17LinearCombinationISI_fSI_fLNS_15FloatRoundStyleE2EEES1J_S1P_JEEENS4_5SM1004TMEM4LOAD26SM100_TMEM_LOAD_32dp32b16xENS4_13SM90_TMA_LOADENS11_INS12_ILi1ELi4ELi3EEES15_NSS_INS5_IJS16_S1L_EEENS5_IJS1L_SC_EEEEEEENS4_39AutoVectorizingCopyWithAssumedAlignmentILi128EEENS4_14SM90_TMA_STOREES25_S27_S27_EEEvvEEEEvNT_6ParamsE)
	.align		4
        /*000c*/ 	.word	index@(__assertfail)
	.align		4
        /*0010*/ 	.word	0x00000000
	.align		4
        /*0014*/ 	.word	0xfffffffe
	.align		4
        /*0018*/ 	.word	0x00000000
	.align		4
        /*001c*/ 	.word	0xfffffffd
	.align		4
        /*0020*/ 	.word	0x00000000
	.align		4
        /*0024*/ 	.word	0xfffffffc


//--------------------- .nv.constant4             --------------------------
	.section	.nv.constant4,"a",@progbits
	.align	8
	.align		8
.nv.constant4:
        /*0000*/ 	.dword	__assertfail
	.align		8
        /*0008*/ 	.dword	__unnamed_1
	.align		8
        /*0010*/ 	.dword	__unnamed_2
	.align		8
        /*0018*/ 	.dword	_ZN40_INTERNAL_8e823eaf_4_k_cu_2e81e7da_359494cuda3std3__45__cpo5beginE
	.align		8
        /*0020*/ 	.dword	_ZN40_INTERNAL_8e823eaf_4_k_cu_2e81e7da_359494cuda3std3__45__cpo3endE
	.align		8
        /*0028*/ 	.dword	_ZN40_INTERNAL_8e823eaf_4_k_cu_2e81e7da_359494cuda3std3__45__cpo6cbeginE
	.align		8
        /*0030*/ 	.dword	_ZN40_INTERNAL_8e823eaf_4_k_cu_2e81e7da_359494cuda3std3__45__cpo4cendE
	.align		8
        /*0038*/ 	.dword	_ZN40_INTERNAL_8e823eaf_4_k_cu_2e81e7da_359494cuda3std3__442_GLOBAL__N__8e823eaf_4_k_cu_2e81e7da_359496ignoreE
	.align		8
        /*0040*/ 	.dword	_ZN40_INTERNAL_8e823eaf_4_k_cu_2e81e7da_359494cuda3std3__419piecewise_constructE
	.align		8
        /*0048*/ 	.dword	_ZN40_INTERNAL_8e823eaf_4_k_cu_2e81e7da_359494cuda3std3__48in_placeE
	.align		8
        /*0050*/ 	.dword	_ZN40_INTERNAL_8e823eaf_4_k_cu_2e81e7da_359494cuda3std6ranges3__45__cpo4swapE
	.align		8
        /*0058*/ 	.dword	_ZN40_INTERNAL_8e823eaf_4_k_cu_2e81e7da_359494cuda3std6ranges3__45__cpo9iter_moveE
	.align		8
        /*0060*/ 	.dword	_ZN40_INTERNAL_8e823eaf_4_k_cu_2e81e7da_359494cute7productE
	.align		8
        /*0068*/ 	.dword	_ZN40_INTERNAL_8e823eaf_4_k_cu_2e81e7da_359494cute1_E
	.align		8
        /*0070*/ 	.dword	$str$25
	.align		8
        /*0078*/ 	.dword	$str$26
	.align		8
        /*0080*/ 	.dword	$str$27
	.align		8
        /*0088*/ 	.dword	$str$28


//--------------------- .text._ZN7cutlass13device_kernelINS_4gemm6kernel13GemmUniversalIN4cute5tupleIJiiiiEEENS1_10collective13CollectiveMmaINS1_35MainloopSm100TmaUmmaWarpSpecializedILi3ELi2ELi4ENS5_IJNS4_1CILi2EEESB_NSA_ILi1EEEEEEEENS5_IJNSA_ILi128EEESF_NSA_ILi64EEEEEENS_6half_tENS5_IJlSC_lEEESI_SJ_NS4_8TiledMMAINS4_8MMA_AtomIJNS4_26SM100_MMA_F16BF16_2x1SM_SSISI_SI_fLi128ELi128ELNS4_4UMMA5MajorE0ELSO_0ELNSN_7ScaleInE0ELSP_0EEEEEENS4_6LayoutINS5_IJSC_SC_SC_EEENS5_IJNSA_ILi0EEESU_SU_EEEEENS5_IJNS4_10UnderscoreESX_SX_EEEEENS4_28SM100_TMA_2SM_LOAD_MULTICASTENS4_14ComposedLayoutINS4_7SwizzleILi3ELi4ELi3EEENS4_18smem_ptr_flag_bitsILi16EEENSS_INS5_IJNSA_ILi8EEESG_EEENS5_IJSG_SC_EEEEEEEvNS4_8identityENS4_18SM100_TMA_2SM_LOADES1A_vS1B_EENS_8epilogue10collective18CollectiveEpilogueINS1E_23Sm100TmaWarpSpecializedILi4ELi2ELi16ELb1ELb0EEEJNS5_IJSG_SF_SG_EEENS5_IJNSS_ISG_SC_EENSS_INS5_IJNSA_ILi16EEESB_EEENS5_IJSC_SG_EEEEEEEESI_SJ_SI_SJ_NS1E_6fusion15FusionCallbacksIS1I_NS1Q_17LinearCombinationISI_fSI_fLNS_15FloatRoundStyleE2EEES1J_S1P_JEEENS4_5SM1004TMEM4LOAD26SM100_TMEM_LOAD_32dp32b16xENS4_13SM90_TMA_LOADENS11_INS12_ILi1ELi4ELi3EEES15_NSS_INS5_IJS16_S1L_EEENS5_IJS1L_SC_EEEEEEENS4_39AutoVectorizingCopyWithAssumedAlignmentILi128EEENS4_14SM90_TMA_STOREES25_S27_S27_EEEvvEEEEvNT_6ParamsE --------------------------
	.section	.text._ZN7cutlass13device_kernelINS_4gemm6kernel13GemmUniversalIN4cute5tupleIJiiiiEEENS1_10collective13CollectiveMmaINS1_35MainloopSm100TmaUmmaWarpSpecializedILi3ELi2ELi4ENS5_IJNS4_1CILi2EEESB_NSA_ILi1EEEEEEEENS5_IJNSA_ILi128EEESF_NSA_ILi64EEEEEENS_6half_tENS5_IJlSC_lEEESI_SJ_NS4_8TiledMMAINS4_8MMA_AtomIJNS4_26SM100_MMA_F16BF16_2x1SM_SSISI_SI_fLi128ELi128ELNS4_4UMMA5MajorE0ELSO_0ELNSN_7ScaleInE0ELSP_0EEEEEENS4_6LayoutINS5_IJSC_SC_SC_EEENS5_IJNSA_ILi0EEESU_SU_EEEEENS5_IJNS4_10UnderscoreESX_SX_EEEEENS4_28SM100_TMA_2SM_LOAD_MULTICASTENS4_14ComposedLayoutINS4_7SwizzleILi3ELi4ELi3EEENS4_18smem_ptr_flag_bitsILi16EEENSS_INS5_IJNSA_ILi8EEESG_EEENS5_IJSG_SC_EEEEEEEvNS4_8identityENS4_18SM100_TMA_2SM_LOADES1A_vS1B_EENS_8epilogue10collective18CollectiveEpilogueINS1E_23Sm100TmaWarpSpecializedILi4ELi2ELi16ELb1ELb0EEEJNS5_IJSG_SF_SG_EEENS5_IJNSS_ISG_SC_EENSS_INS5_IJNSA_ILi16EEESB_EEENS5_IJSC_SG_EEEEEEEESI_SJ_SI_SJ_NS1E_6fusion15FusionCallbacksIS1I_NS1Q_17LinearCombinationISI_fSI_fLNS_15FloatRoundStyleE2EEES1J_S1P_JEEENS4_5SM1004TMEM4LOAD26SM100_TMEM_LOAD_32dp32b16xENS4_13SM90_TMA_LOADENS11_INS12_ILi1ELi4ELi3EEES15_NSS_INS5_IJS16_S1L_EEENS5_IJS1L_SC_EEEEEEENS4_39AutoVectorizingCopyWithAssumedAlignmentILi128EEENS4_14SM90_TMA_STOREES25_S27_S27_EEEvvEEEEvNT_6ParamsE,"ax",@progbits
	.align	128
.text._ZN7cutlass13device_kernelINS_4gemm6kernel13GemmUniversalIN4cute5tupleIJiiiiEEENS1_10collective13CollectiveMmaINS1_35MainloopSm100TmaUmmaWarpSpecializedILi3ELi2ELi4ENS5_IJNS4_1CILi2EEESB_NSA_ILi1EEEEEEEENS5_IJNSA_ILi128EEESF_NSA_ILi64EEEEEENS_6half_tENS5_IJlSC_lEEESI_SJ_NS4_8TiledMMAINS4_8MMA_AtomIJNS4_26SM100_MMA_F16BF16_2x1SM_SSISI_SI_fLi128ELi128ELNS4_4UMMA5MajorE0ELSO_0ELNSN_7ScaleInE0ELSP_0EEEEEENS4_6LayoutINS5_IJSC_SC_SC_EEENS5_IJNSA_ILi0EEESU_SU_EEEEENS5_IJNS4_10UnderscoreESX_SX_EEEEENS4_28SM100_TMA_2SM_LOAD_MULTICASTENS4_14ComposedLayoutINS4_7SwizzleILi3ELi4ELi3EEENS4_18smem_ptr_flag_bitsILi16EEENSS_INS5_IJNSA_ILi8EEESG_EEENS5_IJSG_SC_EEEEEEEvNS4_8identityENS4_18SM100_TMA_2SM_LOADES1A_vS1B_EENS_8epilogue10collective18CollectiveEpilogueINS1E_23Sm100TmaWarpSpecializedILi4ELi2ELi16ELb1ELb0EEEJNS5_IJSG_SF_SG_EEENS5_IJNSS_ISG_SC_EENSS_INS5_IJNSA_ILi16EEESB_EEENS5_IJSC_SG_EEEEEEEESI_SJ_SI_SJ_NS1E_6fusion15FusionCallbacksIS1I_NS1Q_17LinearCombinationISI_fSI_fLNS_15FloatRoundStyleE2EEES1J_S1P_JEEENS4_5SM1004TMEM4LOAD26SM100_TMEM_LOAD_32dp32b16xENS4_13SM90_TMA_LOADENS11_INS12_ILi1ELi4ELi3EEES15_NSS_INS5_IJS16_S1L_EEENS5_IJS1L_SC_EEEEEEENS4_39AutoVectorizingCopyWithAssumedAlignmentILi128EEENS4_14SM90_TMA_STOREES25_S27_S27_EEEvvEEEEvNT_6ParamsE:
        .type           _ZN7cutlass13device_kernelINS_4gemm6kernel13GemmUniversalIN4cute5tupleIJiiiiEEENS1_10collective13CollectiveMmaINS1_35MainloopSm100TmaUmmaWarpSpecializedILi3ELi2ELi4ENS5_IJNS4_1CILi2EEESB_NSA_ILi1EEEEEEEENS5_IJNSA_ILi128EEESF_NSA_ILi64EEEEEENS_6half_tENS5_IJlSC_lEEESI_SJ_NS4_8TiledMMAINS4_8MMA_AtomIJNS4_26SM100_MMA_F16BF16_2x1SM_SSISI_SI_fLi128ELi128ELNS4_4UMMA5MajorE0ELSO_0ELNSN_7ScaleInE0ELSP_0EEEEEENS4_6LayoutINS5_IJSC_SC_SC_EEENS5_IJNSA_ILi0EEESU_SU_EEEEENS5_IJNS4_10UnderscoreESX_SX_EEEEENS4_28SM100_TMA_2SM_LOAD_MULTICASTENS4_14ComposedLayoutINS4_7SwizzleILi3ELi4ELi3EEENS4_18smem_ptr_flag_bitsILi16EEENSS_INS5_IJNSA_ILi8EEESG_EEENS5_IJSG_SC_EEEEEEEvNS4_8identityENS4_18SM100_TMA_2SM_LOADES1A_vS1B_EENS_8epilogue10collective18CollectiveEpilogueINS1E_23Sm100TmaWarpSpecializedILi4ELi2ELi16ELb1ELb0EEEJNS5_IJSG_SF_SG_EEENS5_IJNSS_ISG_SC_EENSS_INS5_IJNSA_ILi16EEESB_EEENS5_IJSC_SG_EEEEEEEESI_SJ_SI_SJ_NS1E_6fusion15FusionCallbacksIS1I_NS1Q_17LinearCombinationISI_fSI_fLNS_15FloatRoundStyleE2EEES1J_S1P_JEEENS4_5SM1004TMEM4LOAD26SM100_TMEM_LOAD_32dp32b16xENS4_13SM90_TMA_LOADENS11_INS12_ILi1ELi4ELi3EEES15_NSS_INS5_IJS16_S1L_EEENS5_IJS1L_SC_EEEEEEENS4_39AutoVectorizingCopyWithAssumedAlignmentILi128EEENS4_14SM90_TMA_STOREES25_S27_S27_EEEvvEEEEvNT_6ParamsE,@function
        .size           _ZN7cutlass13device_kernelINS_4gemm6kernel13GemmUniversalIN4cute5tupleIJiiiiEEENS1_10collective13CollectiveMmaINS1_35MainloopSm100TmaUmmaWarpSpecializedILi3ELi2ELi4ENS5_IJNS4_1CILi2EEESB_NSA_ILi1EEEEEEEENS5_IJNSA_ILi128EEESF_NSA_ILi64EEEEEENS_6half_tENS5_IJlSC_lEEESI_SJ_NS4_8TiledMMAINS4_8MMA_AtomIJNS4_26SM100_MMA_F16BF16_2x1SM_SSISI_SI_fLi128ELi128ELNS4_4UMMA5MajorE0ELSO_0ELNSN_7ScaleInE0ELSP_0EEEEEENS4_6LayoutINS5_IJSC_SC_SC_EEENS5_IJNSA_ILi0EEESU_SU_EEEEENS5_IJNS4_10UnderscoreESX_SX_EEEEENS4_28SM100_TMA_2SM_LOAD_MULTICASTENS4_14ComposedLayoutINS4_7SwizzleILi3ELi4ELi3EEENS4_18smem_ptr_flag_bitsILi16EEENSS_INS5_IJNSA_ILi8EEESG_EEENS5_IJSG_SC_EEEEEEEvNS4_8identityENS4_18SM100_TMA_2SM_LOADES1A_vS1B_EENS_8epilogue10collective18CollectiveEpilogueINS1E_23Sm100TmaWarpSpecializedILi4ELi2ELi16ELb1ELb0EEEJNS5_IJSG_SF_SG_EEENS5_IJNSS_ISG_SC_EENSS_INS5_IJNSA_ILi16EEESB_EEENS5_IJSC_SG_EEEEEEEESI_SJ_SI_SJ_NS1E_6fusion15FusionCallbacksIS1I_NS1Q_17LinearCombinationISI_fSI_fLNS_15FloatRoundStyleE2EEES1J_S1P_JEEENS4_5SM1004TMEM4LOAD26SM100_TMEM_LOAD_32dp32b16xENS4_13SM90_TMA_LOADENS11_INS12_ILi1ELi4ELi3EEES15_NSS_INS5_IJS16_S1L_EEENS5_IJS1L_SC_EEEEEEENS4_39AutoVectorizingCopyWithAssumedAlignmentILi128EEENS4_14SM90_TMA_STOREES25_S27_S27_EEEvvEEEEvNT_6ParamsE,(.L_x_194 - _ZN7cutlass13device_kernelINS_4gemm6kernel13GemmUniversalIN4cute5tupleIJiiiiEEENS1_10collective13CollectiveMmaINS1_35MainloopSm100TmaUmmaWarpSpecializedILi3ELi2ELi4ENS5_IJNS4_1CILi2EEESB_NSA_ILi1EEEEEEEENS5_IJNSA_ILi128EEESF_NSA_ILi64EEEEEENS_6half_tENS5_IJlSC_lEEESI_SJ_NS4_8TiledMMAINS4_8MMA_AtomIJNS4_26SM100_MMA_F16BF16_2x1SM_SSISI_SI_fLi128ELi128ELNS4_4UMMA5MajorE0ELSO_0ELNSN_7ScaleInE0ELSP_0EEEEEENS4_6LayoutINS5_IJSC_SC_SC_EEENS5_IJNSA_ILi0EEESU_SU_EEEEENS5_IJNS4_10UnderscoreESX_SX_EEEEENS4_28SM100_TMA_2SM_LOAD_MULTICASTENS4_14ComposedLayoutINS4_7SwizzleILi3ELi4ELi3EEENS4_18smem_ptr_flag_bitsILi16EEENSS_INS5_IJNSA_ILi8EEESG_EEENS5_IJSG_SC_EEEEEEEvNS4_8identityENS4_18SM100_TMA_2SM_LOADES1A_vS1B_EENS_8epilogue10collective18CollectiveEpilogueINS1E_23Sm100TmaWarpSpecializedILi4ELi2ELi16ELb1ELb0EEEJNS5_IJSG_SF_SG_EEENS5_IJNSS_ISG_SC_EENSS_INS5_IJNSA_ILi16EEESB_EEENS5_IJSC_SG_EEEEEEEESI_SJ_SI_SJ_NS1E_6fusion15FusionCallbacksIS1I_NS1Q_17LinearCombinationISI_fSI_fLNS_15FloatRoundStyleE2EEES1J_S1P_JEEENS4_5SM1004TMEM4LOAD26SM100_TMEM_LOAD_32dp32b16xENS4_13SM90_TMA_LOADENS11_INS12_ILi1ELi4ELi3EEES15_NSS_INS5_IJS16_S1L_EEENS5_IJS1L_SC_EEEEEEENS4_39AutoVectorizingCopyWithAssumedAlignmentILi128EEENS4_14SM90_TMA_STOREES25_S27_S27_EEEvvEEEEvNT_6ParamsE)
        .other          _ZN7cutlass13device_kernelINS_4gemm6kernel13GemmUniversalIN4cute5tupleIJiiiiEEENS1_10collective13CollectiveMmaINS1_35MainloopSm100TmaUmmaWarpSpecializedILi3ELi2ELi4ENS5_IJNS4_1CILi2EEESB_NSA_ILi1EEEEEEEENS5_IJNSA_ILi128EEESF_NSA_ILi64EEEEEENS_6half_tENS5_IJlSC_lEEESI_SJ_NS4_8TiledMMAINS4_8MMA_AtomIJNS4_26SM100_MMA_F16BF16_2x1SM_SSISI_SI_fLi128ELi128ELNS4_4UMMA5MajorE0ELSO_0ELNSN_7ScaleInE0ELSP_0EEEEEENS4_6LayoutINS5_IJSC_SC_SC_EEENS5_IJNSA_ILi0EEESU_SU_EEEEENS5_IJNS4_10UnderscoreESX_SX_EEEEENS4_28SM100_TMA_2SM_LOAD_MULTICASTENS4_14ComposedLayoutINS4_7SwizzleILi3ELi4ELi3EEENS4_18smem_ptr_flag_bitsILi16EEENSS_INS5_IJNSA_ILi8EEESG_EEENS5_IJSG_SC_EEEEEEEvNS4_8identityENS4_18SM100_TMA_2SM_LOADES1A_vS1B_EENS_8epilogue10collective18CollectiveEpilogueINS1E_23Sm100TmaWarpSpecializedILi4ELi2ELi16ELb1ELb0EEEJNS5_IJSG_SF_SG_EEENS5_IJNSS_ISG_SC_EENSS_INS5_IJNSA_ILi16EEESB_EEENS5_IJSC_SG_EEEEEEEESI_SJ_SI_SJ_NS1E_6fusion15FusionCallbacksIS1I_NS1Q_17LinearCombinationISI_fSI_fLNS_15FloatRoundStyleE2EEES1J_S1P_JEEENS4_5SM1004TMEM4LOAD26SM100_TMEM_LOAD_32dp32b16xENS4_13SM90_TMA_LOADENS11_INS12_ILi1ELi4ELi3EEES15_NSS_INS5_IJS16_S1L_EEENS5_IJS1L_SC_EEEEEEENS4_39AutoVectorizingCopyWithAssumedAlignmentILi128EEENS4_14SM90_TMA_STOREES25_S27_S27_EEEvvEEEEvNT_6ParamsE,@"STO_CUDA_ENTRY STV_DEFAULT"
_ZN7cutlass13device_kernelINS_4gemm6kernel13GemmUniversalIN4cute5tupleIJiiiiEEENS1_10collective13CollectiveMmaINS1_35MainloopSm100TmaUmmaWarpSpecializedILi3ELi2ELi4ENS5_IJNS4_1CILi2EEESB_NSA_ILi1EEEEEEEENS5_IJNSA_ILi128EEESF_NSA_ILi64EEEEEENS_6half_tENS5_IJlSC_lEEESI_SJ_NS4_8TiledMMAINS4_8MMA_AtomIJNS4_26SM100_MMA_F16BF16_2x1SM_SSISI_SI_fLi128ELi128ELNS4_4UMMA5MajorE0ELSO_0ELNSN_7ScaleInE0ELSP_0EEEEEENS4_6LayoutINS5_IJSC_SC_SC_EEENS5_IJNSA_ILi0EEESU_SU_EEEEENS5_IJNS4_10UnderscoreESX_SX_EEEEENS4_28SM100_TMA_2SM_LOAD_MULTICASTENS4_14ComposedLayoutINS4_7SwizzleILi3ELi4ELi3EEENS4_18smem_ptr_flag_bitsILi16EEENSS_INS5_IJNSA_ILi8EEESG_EEENS5_IJSG_SC_EEEEEEEvNS4_8identityENS4_18SM100_TMA_2SM_LOADES1A_vS1B_EENS_8epilogue10collective18CollectiveEpilogueINS1E_23Sm100TmaWarpSpecializedILi4ELi2ELi16ELb1ELb0EEEJNS5_IJSG_SF_SG_EEENS5_IJNSS_ISG_SC_EENSS_INS5_IJNSA_ILi16EEESB_EEENS5_IJSC_SG_EEEEEEEESI_SJ_SI_SJ_NS1E_6fusion15FusionCallbacksIS1I_NS1Q_17LinearCombinationISI_fSI_fLNS_15FloatRoundStyleE2EEES1J_S1P_JEEENS4_5SM1004TMEM4LOAD26SM100_TMEM_LOAD_32dp32b16xENS4_13SM90_TMA_LOADENS11_INS12_ILi1ELi4ELi3EEES15_NSS_INS5_IJS16_S1L_EEENS5_IJS1L_SC_EEEEEEENS4_39AutoVectorizingCopyWithAssumedAlignmentILi128EEENS4_14SM90_TMA_STOREES25_S27_S27_EEEvvEEEEvNT_6ParamsE:
[----:B------:R-:W1:Y:S01]  /*0000*/  LDC R1, c[0x0][0x37c] ;  /* 0x0000df00ff017b82 */ /* 0x000e620000000800 */
[----:B------:R-:W2:Y:S01]  /*0010*/  S2R R60, SR_TID.X ;  /* 0x00000000003c7919 */ /* 0x000ea20000002100 */
[----:B------:R-:W3:Y:S06]  /*0020*/  LDCU.64 UR8, c[0x0][0x890] ;  /* 0x00011200ff0877ac */ /* 0x000eec0008000a00 */
[----:B------:R-:W4:Y:S01]  /*0030*/  S2UR UR47, SR_CgaCtaId ;  /* 0x00000000002f79c3 */ /* 0x000f220000008800 */
[----:B------:R-:W-:Y:S02]  /*0040*/  PRMT R46, RZ, 0x7610, R46 ;  /* 0x00007610ff2e7816 */ /* 0x000fe4000000002e */
[----:B------:R-:W-:Y:S01]  /*0050*/  ELECT P1, URZ, PT ;  /* 0x0000000000ff782f */ /* 0x000fe20003820000 */
[----:B---3--:R-:W-:-:S04]  /*0060*/  UISETP.NE.U32.AND UP0, UPT, UR8, URZ, UPT ;  /* 0x000000ff0800728c */ /* 0x008fc8000bf05070 */
[----:B------:R-:W-:Y:S02]  /*0070*/  UISETP.NE.AND.EX UP0, UPT, UR9, URZ, UPT, UP0 ;  /* 0x000000ff0900728c */ /* 0x000fe4000bf05300 */
[----:B----4-:R-:W-:Y:S02]  /*0080*/  ULOP3.LUT UR48, UR47, 0x1, URZ, 0xc0, !UPT ;  /* 0x000000012f307892 */ /* 0x010fe4000f8ec0ff */
[----:B------:R-:W-:Y:S01]  /*0090*/  ULOP3.LUT UR49, UR47, 0x1, URZ, 0x3c, !UPT ;  /* 0x000000012f317892 */ /* 0x000fe2000f8e3cff */
[----:B--2---:R-:W-:-:S05]  /*00a0*/  SHF.R.U32.HI R47, RZ, 0x5, R60 ;  /* 0x00000005ff2f7819 */ /* 0x004fca000001163c */
[----:B------:R-:W2:Y:S02]  /*00b0*/  SHFL.IDX PT, R0, R47, RZ, 0x1f ;  /* 0x00001fff2f007589 */ /* 0x000ea400000e0000 */
[----:B--2---:R-:W-:Y:S01]  /*00c0*/  R2UR UR25, R0 ;  /* 0x00000000001972ca */ /* 0x004fe200000e0000 */
[----:B-1----:R-:W-:-:S14]  /*00d0*/  BRA.U UP0, `(.L_x_0) ;  /* 0x0000000100307547 */ /* 0x002fdc000b800000 */
[----:B------:R-:W1:Y:S02]  /*00e0*/  LDCU.64 UR4, c[0x0][0x888] ;  /* 0x00011100ff0477ac */ /* 0x000e640008000a00 */
[----:B-1----:R-:W-:-:S04]  /*00f0*/  UISETP.NE.U32.AND UP0, UPT, UR4, URZ, UPT ;  /* 0x000000ff0400728c */ /* 0x002fc8000bf05070 */
[----:B------:R-:W-:-:S09]  /*0100*/  UISETP.NE.AND.EX UP0, UPT, UR5, URZ, UPT, UP0 ;  /* 0x000000ff0500728c */ /* 0x000fd2000bf05300 */
[----:B------:R-:W-:Y:S05]  /*0110*/  BRA.U !UP0, `(.L_x_1) ;  /* 0x0000000108147547 */ /* 0x000fea000b800000 */
[----:B------:R-:W1:Y:S01]  /*0120*/  LDC.64 R2, c[0x0][0x888] ;  /* 0x00022200ff027b82 */ /* 0x000e620000000a00 */
[----:B------:R-:W1:Y:S02]  /*0130*/  LDCU.64 UR4, c[0x0][0x358] ;  /* 0x00006b00ff0477ac */ /* 0x000e640008000a00 */
[----:B-1----:R1:W5:Y:S01]  /*0140*/  LDG.E R27, desc[UR4][R2.64] ;  /* 0x00000004021b7981 */ /* 0x002362000c1e1900 */
[----:B------:R-:W-:Y:S01]  /*0150*/  HFMA2 R46, -RZ, RZ, 0, 5.9604644775390625e-08 ;  /* 0x00000001ff2e7431 */ /* 0x000fe200000001ff */
[----:B------:R-:W-:Y:S05]  /*0160*/  BRA `(.L_x_0) ;  /* 0x00000000000c7947 */ /* 0x000fea0003800000 */
.L_x_1:
[----:B------:R-:W1:Y:S01]  /*0170*/  LDCU UR4, c[0x0][0x880] ;  /* 0x00011000ff0477ac */ /* 0x000e620008000800 */
[----:B------:R-:W-:Y:S01]  /*0180*/  HFMA2 R46, -RZ, RZ, 0, 5.9604644775390625e-08 ;  /* 0x00000001ff2e7431 */ /* 0x000fe200000001ff */
[----:B-1----:R-:W-:-:S07]  /*0190*/  MOV R27, UR4 ;  /* 0x00000004001b7c02 */ /* 0x002fce0008000f00 */
.L_x_0:
[----:B------:R-:W2:Y:S02]  /*01a0*/  LDCU.64 UR4, c[0x0][0x8b0] ;  /* 0x00011600ff0477ac */ /* 0x000ea40008000a00 */
[----:B--2---:R-:W-:-:S04]  /*01b0*/  UISETP.NE.U32.AND UP0, UPT, UR4, URZ, UPT ;  /* 0x000000ff0400728c */ /* 0x004fc8000bf05070 */
[----:B------:R-:W-:-:S09]  /*01c0*/  UISETP.NE.AND.EX UP0, UPT, UR5, URZ, UPT, UP0 ;  /* 0x000000ff0500728c */ /* 0x000fd2000bf05300 */
[----:B------:R-:W-:Y:S05]  /*01d0*/  BRA.U UP0, `(.L_x_2) ;  /* 0x0000000100287547 */ /* 0x000fea000b800000 */
[----:B------:R-:W2:Y:S02]  /*01e0*/  LDCU.64 UR4, c[0x0][0x8a8] ;  /* 0x00011500ff0477ac */ /* 0x000ea40008000a00 */
[----:B--2---:R-:W-:-:S04]  /*01f0*/  UISETP.NE.U32.AND UP0, UPT, UR4, URZ, UPT ;  /* 0x000000ff0400728c */ /* 0x004fc8000bf05070 */
[----:B------:R-:W-:-:S09]  /*0200*/  UISETP.NE.AND.EX UP0, UPT, UR5, URZ, UPT, UP0 ;  /* 0x000000ff0500728c */ /* 0x000fd2000bf05300 */
[----:B------:R-:W-:Y:S05]  /*0210*/  BRA.U !UP0, `(.L_x_3) ;  /* 0x0000000108107547 */ /* 0x000fea000b800000 */
[----:B------:R-:W2:Y:S01]  /*0220*/  LDC.64 R24, c[0x0][0x8a8] ;  /* 0x00022a00ff187b82 */ /* 0x000ea20000000a00 */
[----:B------:R-:W2:Y:S02]  /*0230*/  LDCU.64 UR4, c[0x0][0x358] ;  /* 0x00006b00ff0477ac */ /* 0x000ea40008000a00 */
[----:B--2---:R2:W5:Y:S01]  /*0240*/  LDG.E R24, desc[UR4][R24.64] ;  /* 0x0000000418187981 */ /* 0x004562000c1e1900 */
[----:B------:R-:W-:Y:S05]  /*0250*/  BRA `(.L_x_2) ;  /* 0x0000000000087947 */ /* 0x000fea0003800000 */
.L_x_3:
[----:B------:R-:W2:Y:S02]  /*0260*/  LDCU UR4, c[0x0][0x8a0] ;  /* 0x00011400ff0477ac */ /* 0x000ea40008000800 */
[----:B--2---:R-:W-:Y:S02]  /*0270*/  MOV R24, UR4 ;  /* 0x0000000400187c02 */ /* 0x004fe40008000f00 */
.L_x_2:
[----:B------:R-:W-:Y:S01]  /*0280*/  IMAD.U32 R0, RZ, RZ, UR25 ;  /* 0x00000019ff007e24 */ /* 0x000fe2000f8e00ff */
[----:B------:R-:W-:Y:S04]  /*0290*/  BSSY.RECONVERGENT B0, `(.L_x_4) ;  /* 0x000000c000007945 */ /* 0x000fe80003800200 */
[C---:B------:R-:W-:Y:S02]  /*02a0*/  ISETP.NE.OR P2, PT, R0.reuse, 0x1, !P1 ;  /* 0x000000010000780c */ /* 0x040fe40004f45670 */
[----:B------:R-:W-:-:S11]  /*02b0*/  ISETP.NE.OR P0, PT, R0, 0x3, !P1 ;  /* 0x000000030000780c */ /* 0x000fd60004f05670 */
[----:B------:R-:W-:Y:S05]  /*02c0*/  @P2 BRA `(.L_x_5) ;  /* 0x0000000000202947 */ /* 0x000fea0003800000 */
[----:B------:R-:W3:Y:S02]  /*02d0*/  LDCU.64 UR4, c[0x0][0x348] ;  /* 0x00006900ff0477ac */ /* 0x000ee40008000a00 */
[----:B---3--:R-:W-:Y:S02]  /*02e0*/  UIADD3 UR6, UP1, UPT, UR4, 0x80, URZ ;  /* 0x0000008004067890 */ /* 0x008fe4000ff3e0ff */
[----:B------:R-:W-:Y:S02]  /*02f0*/  UIADD3 UR4, UP0, UPT, UR4, 0x180, URZ ;  /* 0x0000018004047890 */ /* 0x000fe4000ff1e0ff */
[----:B------:R-:W-:Y:S02]  /*0300*/  UIADD3.X UR7, UPT, UPT, URZ, UR5, URZ, UP1, !UPT ;  /* 0x00000005ff077290 */ /* 0x000fe40008ffe4ff */
[----:B------:R-:W-:-:S07]  /*0310*/  UIADD3.X UR5, UPT, UPT, URZ, UR5, URZ, UP0, !UPT ;  /* 0x00000005ff057290 */ /* 0x000fce00087fe4ff */
[----:B------:R3:W-:Y:S02]  /*0320*/  UTMACCTL.PF [UR6] ;  /* 0x00000000060079b9 */ /* 0x0007e40008040000 */
[----:B------:R3:W-:Y:S02]  /*0330*/  UTMACCTL.PF [UR4] ;  /* 0x00000000040079b9 */ /* 0x0007e40008040000 */
[----:B---3--:R-:W-:Y:S01]  /*0340*/  NOP ;  /* 0x0000000000007918 */ /* 0x008fe20000000000 */
.L_x_5:
[----:B------:R-:W-:Y:S05]  /*0350*/  BSYNC.RECONVERGENT B0 ;  /* 0x0000000000007941 */ /* 0x000fea0003800200 */
.L_x_4:
[----:B------:R-:W-:Y:S04]  /*0360*/  BSSY.RECONVERGENT B0, `(.L_x_6) ;  /* 0x000000a000007945 */ /* 0x000fe80003800200 */
        /* <DEDUP_REMOVED lines=9> */
.L_x_7:
[----:B------:R-:W-:Y:S05]  /*0400*/  BSYNC.RECONVERGENT B0 ;  /* 0x0000000000007941 */ /* 0x000fea0003800200 */
.L_x_6:
[----:B------:R-:W3:Y:S01]  /*0410*/  LDCU.64 UR4, c[0x0][0x888] ;  /* 0x00011100ff0477ac */ /* 0x000ee20008000a00 */
[----:B------:R-:W-:Y:S02]  /*0420*/  UISETP.EQ.U32.AND UP1, UPT, UR8, URZ, UPT ;  /* 0x000000ff0800728c */ /* 0x000fe4000bf22070 */
[----:B------:R-:W-:Y:S02]  /*0430*/  UPLOP3.LUT UP3, UPT, UPT, UPT, UPT, 0x80, 0x8 ;  /* 0x000000000008789c */ /* 0x000fe40003f6f070 */
[----:B---3--:R-:W-:-:S04]  /*0440*/  UISETP.NE.U32.AND UP0, UPT, UR4, URZ, UPT ;  /* 0x000000ff0400728c */ /* 0x008fc8000bf05070 */
[----:B------:R-:W-:-:S04]  /*0450*/  UISETP.NE.AND.EX UP0, UPT, UR5, URZ, UPT, UP0 ;  /* 0x000000ff0500728c */ /* 0x000fc8000bf05300 */
[----:B------:R-:W-:-:S04]  /*0460*/  UISETP.EQ.OR.EX UP2, UPT, UR9, URZ, !UP0, UP1 ;  /* 0x000000ff0900728c */ /* 0x000fc8000c742710 */
[----:B------:R-:W-:-:S06]  /*0470*/  UP2UR UR4, UPR, URZ, 0x4 ;  /* 0x00000004ff047883 */ /* 0x000fcc0008000000 */
[----:B------:R-:W-:Y:S01]  /*0480*/  MOV R51, UR4 ;  /* 0x0000000400337c02 */ /* 0x000fe20008000f00 */
[----:B------:R-:W-:Y:S06]  /*0490*/  BRA.U !UP2, `(.L_x_8) ;  /* 0x000000010a207547 */ /* 0x000fec000b800000 */
[----:B------:R-:W-:Y:S01]  /*04a0*/  UISETP.NE.U32.AND UP1, UPT, UR8, URZ, UPT ;  /* 0x000000ff0800728c */ /* 0x000fe2000bf25070 */
[----:B-----5:R-:W-:Y:S01]  /*04b0*/  FSETP.NEU.AND P0, PT, R27, RZ, PT ;  /* 0x000000ff1b00720b */ /* 0x020fe20003f0d000 */
[----:B------:R-:W-:Y:S02]  /*04c0*/  USEL UR4, URZ, 0xffffffff, UP0 ;  /* 0xffffffffff047887 */ /* 0x000fe40008000000 */
[----:B------:R-:W-:-:S10]  /*04d0*/  UISETP.NE.AND.EX UP1, UPT, UR9, URZ, UPT, UP1 ;  /* 0x000000ff0900728c */ /* 0x000fd4000bf25310 */
[----:B------:R-:W-:Y:S01]  /*04e0*/  VOTEU.ANY UP0, P0 ;  /* 0x0000000000ff7886 */ /* 0x000fe20000000100 */
[----:B------:R-:W-:-:S04]  /*04f0*/  @!UP1 USEL UR4, URZ, 0xffffffff, UP0 ;  /* 0xffffffffff049887 */ /* 0x000fc80008000000 */
[----:B------:R-:W-:-:S04]  /*0500*/  ULOP3.LUT UR4, UR4, 0x1, URZ, 0xc0, !UPT ;  /* 0x0000000104047892 */ /* 0x000fc8000f8ec0ff */
[----:B------:R-:W-:-:S11]  /*0510*/  UISETP.NE.U32.AND UP3, UPT, UR4, 0x1, UPT ;  /* 0x000000010400788c */ /* 0x000fd6000bf65070 */
.L_x_8:
[----:B------:R-:W3:Y:S01]  /*0520*/  SHFL.IDX PT, R0, R47, RZ, 0x1f ;  /* 0x00001fff2f007589 */ /* 0x000ee200000e0000 */
[----:B------:R-:W-:-:S04]  /*0530*/  UISETP.NE.AND UP0, UPT, UR25, 0x2, UPT ;  /* 0x000000021900788c */ /* 0x000fc8000bf05270 */
[----:B------:R-:W-:Y:S02]  /*0540*/  UISETP.EQ.AND UP1, UPT, UR48, URZ, !UP0 ;  /* 0x000000ff3000728c */ /* 0x000fe4000c722270 */
[----:B------:R-:W-:-:S04]  /*0550*/  USEL UR46, URZ, 0x1, UP0 ;  /* 0x00000001ff2e7887 */ /* 0x000fc80008000000 */
[----:B------:R-:W-:Y:S02]  /*0560*/  PLOP3.LUT P3, PT, P1, PT, UP1, 0x80, 0x8 ;  /* 0x000000000008781c */ /* 0x000fe40000f6f018 */
[----:B---3--:R-:W-:-:S13]  /*0570*/  ISETP.NE.AND P0, PT, R0, RZ, PT ;  /* 0x000000ff0000720c */ /* 0x008fda0003f05270 */
[----:B------:R-:W-:Y:S05]  /*0580*/  @P0 BRA `(.L_x_9) ;  /* 0x00000000004c0947 */ /* 0x000fea0003800000 */
[----:B------:R-:W-:Y:S01]  /*0590*/  UMOV UR4, 0x400 ;  /* 0x0000040000047882 */ /* 0x000fe20000000000 */
[----:B------:R-:W-:Y:S01]  /*05a0*/  UMOV UR8, 0x1 ;  /* 0x0000000100087882 */ /* 0x000fe20000000000 */
[----:B------:R-:W-:Y:S01]  /*05b0*/  UMOV UR6, 0x2 ;  /* 0x0000000200067882 */ /* 0x000fe20000000000 */
[----:B------:R-:W-:Y:S02]  /*05c0*/  ULEA UR4, UR47, UR4, 0x18 ;  /* 0x000000042f047291 */ /* 0x000fe4000f8ec0ff */
[----:B------:R-:W-:-:S04]  /*05d0*/  UIADD3 UR8, UPT, UPT, -UR8, 0x100000, URZ ;  /* 0x0010000008087890 */ /* 0x000fc8000fffe1ff */
[----:B------:R-:W-:Y:S02]  /*05e0*/  USHF.L.U32 UR9, UR8, 0xb, URZ ;  /* 0x0000000b08097899 */ /* 0x000fe400080006ff */
[----:B------:R-:W-:Y:S02]  /*05f0*/  USHF.L.U32 UR8, UR8, 0x1, URZ ;  /* 0x0000000108087899 */ /* 0x000fe400080006ff */
[----:B------:R-:W-:-:S04]  /*0600*/  UIADD3 UR6, UPT, UPT, -UR6, 0x100000, URZ ;  /* 0x0010000006067890 */ /* 0x000fc8000fffe1ff */
[----:B------:R-:W-:Y:S02]  /*0610*/  USHF.L.U32 UR7, UR6, 0xb, URZ ;  /* 0x0000000b06077899 */ /* 0x000fe400080006ff */
[----:B------:R-:W-:Y:S01]  /*0620*/  USHF.L.U32 UR6, UR6, 0x1, URZ ;  /* 0x0000000106067899 */ /* 0x000fe200080006ff */
[----:B------:R-:W-:Y:S01]  /*0630*/  ELECT P0, URZ, PT ;  /* 0x0000000000ff782f */ /* 0x000fe20003800000 */
[----:B------:R-:W3:Y:S02]  /*0640*/  FENCE.VIEW.ASYNC.S ;  /* 0x00000000000073c6 */ /* 0x000ee40000000000 */
[----:B---3--:R3:W4:Y:S08]  /*0650*/  SYNCS.EXCH.64 URZ, [UR4], UR8 ;  /* 0x0000000804ff75b2 */ /* 0x0087300008000100 */
[----:B------:R3:W1:Y:S01]  /*0660*/  SYNCS.EXCH.64 URZ, [UR4+0x18], UR6 ;  /* 0x0000180604ff75b2 */ /* 0x0006620008000100 */
[----:B------:R3:W1:Y:S01]  /*0670*/  SYNCS.EXCH.64 URZ, [UR4+0x8], UR8 ;  /* 0x0000080804ff75b2 */ /* 0x0006620008000100 */
[----:B------:R3:W1:Y:S01]  /*0680*/  SYNCS.EXCH.64 URZ, [UR4+0x20], UR6 ;  /* 0x0000200604ff75b2 */ /* 0x0006620008000100 */
[----:B------:R3:W1:Y:S01]  /*0690*/  SYNCS.EXCH.64 URZ, [UR4+0x10], UR8 ;  /* 0x0000100804ff75b2 */ /* 0x0006620008000100 */
[----:B------:R3:W1:Y:S01]  /*06a0*/  SYNCS.EXCH.64 URZ, [UR4+0x28], UR6 ;  /* 0x0000280604ff75b2 */ /* 0x0006620008000100 */
[----:B------:R-:W-:Y:S01]  /*06b0*/  NOP ;  /* 0x0000000000007918 */ /* 0x000fe20000000000 */
.L_x_9:
[----:B------:R-:W2:Y:S01]  /*06c0*/  SHFL.IDX PT, R0, R47, RZ, 0x1f ;  /* 0x00001fff2f007589 */ /* 0x000ea200000e0000 */
[----:B------:R-:W-:Y:S01]  /*06d0*/  NOP ;  /* 0x0000000000007918 */ /* 0x000fe20000000000 */
[----:B--2---:R-:W-:-:S13]  /*06e0*/  ISETP.NE.AND P0, PT, R0, 0x1, PT ;  /* 0x000000010000780c */ /* 0x004fda0003f05270 */
[----:B------:R-:W-:Y:S05]  /*06f0*/  @P0 BRA `(.L_x_10) ;  /* 0x0000000000540947 */ /* 0x000fea0003800000 */
[----:B---3--:R-:W-:Y:S01]  /*0700*/  UMOV UR4, 0x400 ;  /* 0x0000040000047882 */ /* 0x008fe20000000000 */
        /* <DEDUP_REMOVED lines=10> */
[----:B------:R-:W2:Y:S02]  /*07b0*/  FENCE.VIEW.ASYNC.S ;  /* 0x00000000000073c6 */ /* 0x000ea40000000000 */
[----:B--2---:R2:W3:Y:S08]  /*07c0*/  SYNCS.EXCH.64 URZ, [UR4+0x30], UR8 ;  /* 0x0000300804ff75b2 */ /* 0x0044f00008000100 */
[----:B------:R2:W1:Y:S01]  /*07d0*/  SYNCS.EXCH.64 URZ, [UR4+0x50], UR6 ;  /* 0x0000500604ff75b2 */ /* 0x0004620008000100 */
[----:B------:R2:W1:Y:S01]  /*07e0*/  SYNCS.EXCH.64 URZ, [UR4+0x38], UR8 ;  /* 0x0000380804ff75b2 */ /* 0x0004620008000100 */
[----:B------:R2:W1:Y:S01]  /*07f0*/  SYNCS.EXCH.64 URZ, [UR4+0x58], UR6 ;  /* 0x0000580604ff75b2 */ /* 0x0004620008000100 */
[----:B------:R2:W1:Y:S01]  /*0800*/  SYNCS.EXCH.64 URZ, [UR4+0x40], UR8 ;  /* 0x0000400804ff75b2 */ /* 0x0004620008000100 */
[----:B------:R2:W1:Y:S01]  /*0810*/  SYNCS.EXCH.64 URZ, [UR4+0x60], UR6 ;  /* 0x0000600604ff75b2 */ /* 0x0004620008000100 */
[----:B------:R2:W1:Y:S01]  /*0820*/  SYNCS.EXCH.64 URZ, [UR4+0x48], UR8 ;  /* 0x0000480804ff75b2 */ /* 0x0004620008000100 */
[----:B------:R2:W1:Y:S01]  /*0830*/  SYNCS.EXCH.64 URZ, [UR4+0x68], UR6 ;  /* 0x0000680604ff75b2 */ /* 0x0004620008000100 */
[----:B------:R-:W-:Y:S01]  /*0840*/  NOP ;  /* 0x0000000000007918 */ /* 0x000fe20000000000 */
.L_x_10:
[----:B------:R-:W4:Y:S01]  /*0850*/  SHFL.IDX PT, R0, R47, RZ, 0x1f ;  /* 0x00001fff2f007589 */ /* 0x000f2200000e0000 */
[----:B------:R-:W-:Y:S01]  /*0860*/  NOP ;  /* 0x0000000000007918 */ /* 0x000fe20000000000 */
[----:B----4-:R-:W-:-:S13]  /*0870*/  ISETP.NE.AND P0, PT, R0, 0x3, PT ;  /* 0x000000030000780c */ /* 0x010fda0003f05270 */
[----:B------:R-:W-:Y:S05]  /*0880*/  @P0 BRA `(.L_x_11) ;  /* 0x00000000002c0947 */ /* 0x000fea0003800000 */
[----:B--23--:R-:W-:Y:S01]  /*0890*/  UMOV UR6, 0x400 ;  /* 0x0000040000067882 */ /* 0x00cfe20000000000 */
[----:B------:R-:W-:Y:S01]  /*08a0*/  UMOV UR4, 0x20 ;  /* 0x0000002000047882 */ /* 0x000fe20000000000 */
[----:B------:R-:W-:Y:S02]  /*08b0*/  ULEA UR6, UR47, UR6, 0x18 ;  /* 0x000000062f067291 */ /* 0x000fe4000f8ec0ff */
[----:B------:R-:W-:-:S04]  /*08c0*/  UIADD3 UR4, UPT, UPT, -UR4, 0x100000, URZ ;  /* 0x0010000004047890 */ /* 0x000fc8000fffe1ff */
[----:B------:R-:W-:Y:S02]  /*08d0*/  USHF.L.U32 UR5, UR4, 0xb, URZ ;  /* 0x0000000b04057899 */ /* 0x000fe400080006ff */
[----:B------:R-:W-:Y:S01]  /*08e0*/  USHF.L.U32 UR4, UR4, 0x1, URZ ;  /* 0x0000000104047899 */ /* 0x000fe200080006ff */
[----:B------:R-:W-:Y:S01]  /*08f0*/  ELECT P0, URZ, PT ;  /* 0x0000000000ff782f */ /* 0x000fe20003800000 */
[----:B------:R-:W2:Y:S10]  /*0900*/  FENCE.VIEW.ASYNC.S ;  /* 0x00000000000073c6 */ /* 0x000eb40000000000 */
[----:B--2---:R4:W2:Y:S01]  /*0910*/  SYNCS.EXCH.64 URZ, [UR6+0x70], UR4 ;  /* 0x0000700406ff75b2 */ /* 0x0048a20008000100 */
[----:B------:R4:W3:Y:S02]  /*0920*/  SYNCS.EXCH.64 URZ, [UR6+0x78], UR4 ;  /* 0x0000780406ff75b2 */ /* 0x0008e40008000100 */
[----:B----4-:R-:W-:Y:S01]  /*0930*/  NOP ;  /* 0x0000000000007918 */ /* 0x010fe20000000000 */
.L_x_11:
[----:B------:R-:W4:Y:S01]  /*0940*/  SHFL.IDX PT, R0, R47, RZ, 0x1f ;  /* 0x00001fff2f007589 */ /* 0x000f2200000e0000 */
[----:B------:R-:W-:Y:S01]  /*0950*/  NOP ;  /* 0x0000000000007918 */ /* 0x000fe20000000000 */
[----:B----4-:R-:W-:-:S13]  /*0960*/  ISETP.NE.AND P0, PT, R0, 0x4, PT ;  /* 0x000000040000780c */ /* 0x010fda0003f05270 */
[----:B------:R-:W-:Y:S05]  /*0970*/  @P0 BRA `(.L_x_12) ;  /* 0x0000000000480947 */ /* 0x000fea0003800000 */
[----:B--23--:R-:W-:Y:S01]  /*0980*/  UMOV UR4, 0x3a0 ;  /* 0x000003a000047882 */ /* 0x00cfe20000000000 */
[----:B------:R-:W-:Y:S01]  /*0990*/  UMOV UR6, 0x400 ;  /* 0x0000040000067882 */ /* 0x000fe20000000000 */
[----:B------:R-:W-:Y:S01]  /*09a0*/  USEL UR4, UR4, 0x320, UP3 ;  /* 0x0000032004047887 */ /* 0x000fe20009800000 */
        /* <DEDUP_REMOVED lines=10> */
[----:B--2---:R4:W2:Y:S08]  /*0a50*/  SYNCS.EXCH.64 URZ, [UR6+0x80], UR8 ;  /* 0x0000800806ff75b2 */ /* 0x0048b00008000100 */
[----:B------:R4:W3:Y:S01]  /*0a60*/  SYNCS.EXCH.64 URZ, [UR6+0x90], UR4 ;  /* 0x0000900406ff75b2 */ /* 0x0008e20008000100 */
[----:B------:R4:W1:Y:S01]  /*0a70*/  SYNCS.EXCH.64 URZ, [UR6+0x88], UR8 ;  /* 0x0000880806ff75b2 */ /* 0x0008620008000100 */
[----:B------:R4:W1:Y:S02]  /*0a80*/  SYNCS.EXCH.64 URZ, [UR6+0x98], UR4 ;  /* 0x0000980406ff75b2 */ /* 0x0008640008000100 */
[----:B----4-:R-:W-:Y:S01]  /*0a90*/  NOP ;  /* 0x0000000000007918 */ /* 0x010fe20000000000 */
.L_x_12:
[----:B------:R-:W4:Y:S01]  /*0aa0*/  SHFL.IDX PT, R0, R47, RZ, 0x1f ;  /* 0x00001fff2f007589 */ /* 0x000f2200000e0000 */
[----:B------:R-:W-:Y:S01]  /*0ab0*/  NOP ;  /* 0x0000000000007918 */ /* 0x000fe20000000000 */
[----:B----4-:R-:W-:-:S13]  /*0ac0*/  ISETP.NE.AND P0, PT, R0, 0x5, PT ;  /* 0x000000050000780c */ /* 0x010fda0003f05270 */
[----:B------:R-:W-:Y:S05]  /*0ad0*/  @P0 BRA `(.L_x_13) ;  /* 0x0000000000540947 */ /* 0x000fea0003800000 */
[----:B--23--:R-:W-:Y:S01]  /*0ae0*/  UMOV UR4, 0x400 ;  /* 0x0000040000047882 */ /* 0x00cfe20000000000 */
        /* <DEDUP_REMOVED lines=14> */
[----:B------:R4:W1:Y:S01]  /*0bd0*/  SYNCS.EXCH.64 URZ, [UR4+0xc8], UR8 ;  /* 0x0000c80804ff75b2 */ /* 0x0008620008000100 */
[----:B------:R4:W1:Y:S01]  /*0be0*/  SYNCS.EXCH.64 URZ, [UR4+0xb0], UR6 ;  /* 0x0000b00604ff75b2 */ /* 0x0008620008000100 */
[----:B------:R4:W1:Y:S01]  /*0bf0*/  SYNCS.EXCH.64 URZ, [UR4+0xd0], UR8 ;  /* 0x0000d00804ff75b2 */ /* 0x0008620008000100 */
[----:B------:R4:W1:Y:S01]  /*0c00*/  SYNCS.EXCH.64 URZ, [UR4+0xb8], UR6 ;  /* 0x0000b80604ff75b2 */ /* 0x0008620008000100 */
[----:B------:R4:W1:Y:S02]  /*0c10*/  SYNCS.EXCH.64 URZ, [UR4+0xd8], UR8 ;  /* 0x0000d80804ff75b2 */ /* 0x0008640008000100 */
[----:B----4-:R-:W-:Y:S01]  /*0c20*/  NOP ;  /* 0x0000000000007918 */ /* 0x010fe20000000000 */
.L_x_13:
[----:B------:R-:W4:Y:S01]  /*0c30*/  SHFL.IDX PT, R0, R47, RZ, 0x1f ;  /* 0x00001fff2f007589 */ /* 0x000f2200000e0000 */
[----:B------:R-:W-:Y:S01]  /*0c40*/  ISETP.NE.OR P1, PT, RZ, UR25, !P1 ;  /* 0x00000019ff007c0c */ /* 0x000fe2000cf25670 */
        /* <DEDUP_REMOVED lines=12> */
[----:B------:R4:W3:Y:S01]  /*0d10*/  SYNCS.EXCH.64 URZ, [UR4+0xf0], UR6 ;  /* 0x0000f00604ff75b2 */ /* 0x0008e20008000100 */
[----:B------:R4:W1:Y:S01]  /*0d20*/  SYNCS.EXCH.64 URZ, [UR4+0xe8], UR6 ;  /* 0x0000e80604ff75b2 */ /* 0x0008620008000100 */
[----:B------:R4:W1:Y:S02]  /*0d30*/  SYNCS.EXCH.64 URZ, [UR4+0xf8], UR6 ;  /* 0x0000f80604ff75b2 */ /* 0x0008640008000100 */
[----:B----4-:R-:W-:Y:S01]  /*0d40*/  NOP ;  /* 0x0000000000007918 */ /* 0x010fe20000000000 */
.L_x_14:
[----:B------:R-:W-:Y:S01]  /*0d50*/  VOTEU.ALL UP0, P1 ;  /* 0x0000000000ff7886 */ /* 0x000fe20000800000 */
[----:B--23--:R-:W-:Y:S01]  /*0d60*/  UMOV UR4, 0x20 ;  /* 0x0000002000047882 */ /* 0x00cfe20000000000 */
[----:B------:R-:W2:Y:S01]  /*0d70*/  LDCU UR7, c[0x0][0x36c] ;  /* 0x00006d80ff0777ac */ /* 0x000ea20008000800 */
[----:B------:R-:W-:Y:S01]  /*0d80*/  NOP ;  /* 0x0000000000007918 */ /* 0x000fe20000000000 */
[----:B------:R-:W-:Y:S01]  /*0d90*/  LOP3.LUT R0, R60, 0x1f, RZ, 0xc0, !PT ;  /* 0x0000001f3c007812 */ /* 0x000fe200078ec0ff */
[----:B------:R-:W-:Y:S01]  /*0da0*/  @!UP0 UMOV UR6, 0x400 ;  /* 0x0000040000068882 */ /* 0x000fe20000000000 */
[----:B------:R-:W-:-:S04]  /*0db0*/  @!UP0 UIADD3 UR4, UPT, UPT, -UR4, 0x100000, URZ ;  /* 0x0010000004048890 */ /* 0x000fc8000fffe1ff */
[----:B------:R-:W-:Y:S02]  /*0dc0*/  @!UP0 USHF.L.U32 UR5, UR4, 0xb, URZ ;  /* 0x0000000b04058899 */ /* 0x000fe400080006ff */
[----:B------:R-:W-:Y:S02]  /*0dd0*/  @!UP0 USHF.L.U32 UR4, UR4, 0x1, URZ ;  /* 0x0000000104048899 */ /* 0x000fe400080006ff */
[----:B------:R-:W-:Y:S01]  /*0de0*/  @!UP0 ULEA UR6, UR47, UR6, 0x18 ;  /* 0x000000062f068291 */ /* 0x000fe2000f8ec0ff */
[----:B------:R-:W-:Y:S01]  /*0df0*/  VOTEU.ALL UP0, P1 ;  /* 0x0000000000ff7886 */ /* 0x000fe20000800000 */
[----:B------:R-:W-:Y:S02]  /*0e00*/  UISETP.NE.AND UP4, UPT, UR25, URZ, UPT ;  /* 0x000000ff1900728c */ /* 0x000fe4000bf85270 */
[----:B--2---:R-:W-:Y:S01]  /*0e10*/  UISETP.EQ.U32.AND UP5, UPT, UR7, 0x1, UPT ;  /* 0x000000010700788c */ /* 0x004fe2000bfa2070 */
[----:B------:R-:W2:Y:S07]  /*0e20*/  FENCE.VIEW.ASYNC.S ;  /* 0x00000000000073c6 */ /* 0x000eae0000000000 */
[----:B--2---:R2:W3:Y:S01]  /*0e30*/  @!UP0 SYNCS.EXCH.64 URZ, [UR6+0x100], UR4 ;  /* 0x0001000406ff85b2 */ /* 0x0044e20008000100 */
[----:B------:R-:W-:Y:S05]  /*0e40*/  BRA.U !UP5, `(.L_x_15) ;  /* 0x000000010d087547 */ /* 0x000fea000b800000 */
[----:B-1-3--:R-:W-:Y:S01]  /*0e50*/  UCGABAR_ARV ;  /* 0x00000000000079c7 */ /* 0x00afe20008000000 */
[----:B------:R-:W-:Y:S05]  /*0e60*/  BRA `(.L_x_16) ;  /* 0x0000000000047947 */ /* 0x000fea0003800000 */
.L_x_15:
[----:B-1-3--:R-:W-:Y:S01]  /*0e70*/  NOP ;  /* 0x0000000000007918 */ /* 0x00afe20000000000 */
.L_x_16:
[----:B------:R-:W1:Y:S01]  /*0e80*/  S2UR UR20, SR_CTAID.X ;  /* 0x00000000001479c3 */ /* 0x000e620000002500 */
[----:B------:R-:W-:-:S05]  /*0e90*/  CS2R.32 R50, SR_CgaSize ;  /* 0x0000000000327805 */ /* 0x000fca0000008a00 */
[----:B------:R-:W-:-:S05]  /*0ea0*/  IMAD R50, R50, -0xa0, RZ ;  /* 0xffffff6032327824 */ /* 0x000fca00078e02ff */
[----:B--2---:R-:W-:-:S14]  /*0eb0*/  R2UR UR5, R50 ;  /* 0x00000000320572ca */ /* 0x004fdc00000e0000 */
[----:B------:R-:W2:Y:S01]  /*0ec0*/  LDCU UR5, c[0x0][UR5+0x2b0] ;  /* 0x00005600050577ac */ /* 0x000ea20008000800 */
[----:B------:R-:W-:-:S05]  /*0ed0*/  CS2R.32 R50, SR_CgaSize ;  /* 0x0000000000327805 */ /* 0x000fca0000008a00 */
[----:B------:R-:W-:-:S05]  /*0ee0*/  IMAD R50, R50, -0xa0, RZ ;  /* 0xffffff6032327824 */ /* 0x000fca00078e02ff */
[----:B------:R-:W-:-:S14]  /*0ef0*/  R2UR UR4, R50 ;  /* 0x00000000320472ca */ /* 0x000fdc00000e0000 */
[----:B------:R-:W3:Y:S01]  /*0f00*/  LDCU UR4, c[0x0][UR4+0x2b4] ;  /* 0x00005680040477ac */ /* 0x000ee20008000800 */
[----:B------:R-:W4:Y:S01]  /*0f10*/  S2UR UR7, SR_CTAID.Y ;  /* 0x00000000000779c3 */ /* 0x000f220000002600 */
[----:B------:R-:W-:-:S05]  /*0f20*/  CS2R.32 R50, SR_CgaSize ;  /* 0x0000000000327805 */ /* 0x000fca0000008a00 */
[----:B------:R-:W-:-:S05]  /*0f30*/  IMAD R50, R50, -0xa0, RZ ;  /* 0xffffff6032327824 */ /* 0x000fca00078e02ff */
[----:B------:R-:W-:-:S14]  /*0f40*/  R2UR UR8, R50 ;  /* 0x00000000320872ca */ /* 0x000fdc00000e0000 */
[----:B------:R-:W3:Y:S01]  /*0f50*/  LDCU UR8, c[0x0][UR8+0x2a0] ;  /* 0x00005400080877ac */ /* 0x000ee20008000800 */
[----:B------:R-:W3:Y:S01]  /*0f60*/  LDCU UR21, c[0x0][0xb24] ;  /* 0x00016480ff1577ac */ /* 0x000ee20008000800 */
[----:B------:R-:W1:Y:S01]  /*0f70*/  S2UR UR36, SR_CTAID.Z ;  /* 0x00000000002479c3 */ /* 0x000e620000002700 */
[----:B------:R-:W-:-:S05]  /*0f80*/  CS2R.32 R50, SR_CgaSize ;  /* 0x0000000000327805 */ /* 0x000fca0000008a00 */
[----:B------:R-:W-:-:S05]  /*0f90*/  IMAD R50, R50, -0xa0, RZ ;  /* 0xffffff6032327824 */ /* 0x000fca00078e02ff */
[----:B------:R-:W-:-:S14]  /*0fa0*/  R2UR UR63, R50 ;  /* 0x00000000323f72ca */ /* 0x000fdc00000e0000 */
[----:B------:R-:W3:Y:S01]  /*0fb0*/  LDCU UR63, c[0x0][UR63+0x2a4] ;  /* 0x000054803f3f77ac */ /* 0x000ee20008000800 */
[----:B------:R-:W-:Y:S02]  /*0fc0*/  UISETP.GT.U32.AND UP0, UPT, UR48, 0xffff, UPT ;  /* 0x0000ffff3000788c */ /* 0x000fe4000bf04070 */
[----:B------:R-:W-:Y:S01]  /*0fd0*/  USHF.L.U32 UR27, UR47, 0xa, URZ ;  /* 0x0000000a2f1b7899 */ /* 0x000fe200080006ff */
[----:B-1----:R-:W-:Y:S01]  /*0fe0*/  I2FP.F32.U32 R3, UR20 ;  /* 0x0000001400037c45 */ /* 0x002fe20008201000 */
[----:B------:R-:W-:Y:S01]  /*0ff0*/  UMOV UR30, 0x5 ;  /* 0x00000005001e7882 */ /* 0x000fe20000000000 */
[----:B------:R-:W1:Y:S03]  /*1000*/  LDCU UR45, c[0x0][0xb24] ;  /* 0x00016480ff2d77ac */ /* 0x000e660008000800 */
[----:B--2---:R-:W-:Y:S01]  /*1010*/  FMUL R3, R3, UR5 ;  /* 0x0000000503037c20 */ /* 0x004fe20008400000 */
[----:B------:R-:W2:Y:S01]  /*1020*/  LDCU UR29, c[0x0][0xb30] ;  /* 0x00016600ff1d77ac */ /* 0x000ea20008000800 */
[----:B----4-:R-:W-:Y:S01]  /*1030*/  I2FP.F32.U32 R2, UR7 ;  /* 0x0000000700027c45 */ /* 0x010fe20008201000 */
[----:B------:R-:W-:-:S03]  /*1040*/  USHF.L.U32 UR44, UR20, 0x6, URZ ;  /* 0x00000006142c7899 */ /* 0x000fc600080006ff */
[----:B------:R-:W4:Y:S01]  /*1050*/  F2I.U32.TRUNC.NTZ R3, R3 ;  /* 0x0000000300037305 */ /* 0x000f22000020f000 */
[----:B------:R-:W-:Y:S01]  /*1060*/  USEL UR26, UR48, 0xffff, !UP0 ;  /* 0x0000ffff301a7887 */ /* 0x000fe2000c000000 */
[----:B---3--:R-:W-:Y:S01]  /*1070*/  FMUL R2, R2, UR4 ;  /* 0x0000000402027c20 */ /* 0x008fe20008400000 */
[----:B------:R-:W-:Y:S01]  /*1080*/  UISETP.GE.AND UP2, UPT, UR21, 0x1, UPT ;  /* 0x000000011500788c */ /* 0x000fe2000bf46270 */
[----:B------:R-:W-:-:S04]  /*1090*/  UMOV UR24, UR7 ;  /* 0x0000000700187c82 */ /* 0x000fc80008000000 */
[----:B------:R-:W3:Y:S01]  /*10a0*/  F2I.U32.TRUNC.NTZ R2, R2 ;  /* 0x0000000200027305 */ /* 0x000ee2000020f000 */
[----:B----4-:R-:W-:Y:S02]  /*10b0*/  R2UR UR4, R3 ;  /* 0x00000000030472ca */ /* 0x010fe400000e0000 */
[----:B------:R-:W-:Y:S02]  /*10c0*/  PRMT R3, RZ, 0x7610, R3 ;  /* 0x00007610ff037816 */ /* 0x000fe40000000003 */
[----:B---3--:R-:W-:Y:S02]  /*10d0*/  R2UR UR6, R2 ;  /* 0x00000000020672ca */ /* 0x008fe400000e0000 */
[----:B------:R-:W-:-:S07]  /*10e0*/  PRMT R2, RZ, 0x7610, R2 ;  /* 0x00007610ff027816 */ /* 0x000fce0000000002 */
[----:B------:R-:W-:-:S04]  /*10f0*/  UIADD3 UR5, UPT, UPT, -UR4, URZ, URZ ;  /* 0x000000ff04057290 */ /* 0x000fc8000fffe1ff */
[----:B------:R-:W-:Y:S02]  /*1100*/  UIMAD UR5, UR8, UR5, UR20 ;  /* 0x00000005080572a4 */ /* 0x000fe4000f8e0214 */
[----:B------:R-:W-:-:S04]  /*1110*/  UIADD3 UR4, UPT, UPT, -UR6, URZ, URZ ;  /* 0x000000ff06047290 */ /* 0x000fc8000fffe1ff */
[----:B------:R-:W-:Y:S01]  /*1120*/  IMAD.U32 R50, RZ, RZ, UR5 ;  /* 0x00000005ff327e24 */ /* 0x000fe2000f8e00ff */
[----:B------:R-:W-:Y:S01]  /*1130*/  UIMAD UR63, UR63, UR4, UR7 ;  /* 0x000000043f3f72a4 */ /* 0x000fe2000f8e0207 */
[----:B-12---:R-:W-:Y:S11]  /*1140*/  BRA.U UP4, `(.L_x_17) ;  /* 0x0000000104407547 */ /* 0x006ff6000b800000 */
[----:B------:R-:W-:-:S13]  /*1150*/  R2UR UR4, R50 ;  /* 0x00000000320472ca */ /* 0x000fda00000e0000 */
[----:B------:R-:W-:Y:S02]  /*1160*/  UISETP.GT.U32.AND UP0, UPT, UR4, 0x1, UPT ;  /* 0x000000010400788c */ /* 0x000fe4000bf04070 */
[----:B------:R-:W-:Y:S02]  /*1170*/  ULOP3.LUT UR4, UR4, 0xfffffffe, URZ, 0xc0, !UPT ;  /* 0xfffffffe04047892 */ /* 0x000fe4000f8ec0ff */
[----:B------:R-:W-:Y:S02]  /*1180*/  UISETP.NE.AND UP1, UPT, UR63, URZ, UP0 ;  /* 0x000000ff3f00728c */ /* 0x000fe40008725270 */
[----:B------:R-:W-:Y:S02]  /*1190*/  UISETP.NE.AND UP0, UPT, UR63, 0x1, UP0 ;  /* 0x000000013f00788c */ /* 0x000fe40008705270 */
[----:B------:R-:W-:Y:S02]  /*11a0*/  USEL UR7, URZ, 0x1, UP1 ;  /* 0x00000001ff077887 */ /* 0x000fe40008800000 */
[----:B------:R-:W-:-:S02]  /*11b0*/  USEL UR6, URZ, 0x4, UP0 ;  /* 0x00000004ff067887 */ /* 0x000fc40008000000 */
[----:B------:R-:W-:Y:S02]  /*11c0*/  USEL UR5, URZ, 0x2, UP1 ;  /* 0x00000002ff057887 */ /* 0x000fe40008800000 */
[----:B------:R-:W-:Y:S02]  /*11d0*/  ULEA UR4, UR63, UR4, 0x1 ;  /* 0x000000043f047291 */ /* 0x000fe4000f8e08ff */
[----:B------:R-:W-:Y:S02]  /*11e0*/  USEL UR8, URZ, 0x8, UP0 ;  /* 0x00000008ff087887 */ /* 0x000fe40008000000 */
[----:B------:R-:W-:-:S03]  /*11f0*/  UIADD3 UR5, UPT, UPT, UR5, UR6, UR7 ;  /* 0x0000000605057290 */ /* 0x000fc6000fffe007 */
[----:B------:R-:W-:Y:S01]  /*1200*/  UMOV UR6, 0x3 ;  /* 0x0000000300067882 */ /* 0x000fe20000000000 */
[----:B------:R-:W-:Y:S02]  /*1210*/  UIADD3 UR5, UPT, UPT, UR5, UR8, URZ ;  /* 0x0000000805057290 */ /* 0x000fe4000fffe0ff */
[----:B------:R-:W-:-:S04]  /*1220*/  USHF.L.U32 UR4, UR6, UR4, URZ ;  /* 0x0000000406047299 */ /* 0x000fc800080006ff */
[----:B------:R-:W-:Y:S02]  /*1230*/  MOV R3, UR5 ;  /* 0x0000000500037c02 */ /* 0x000fe40008000f00 */
[----:B------:R-:W-:Y:S02]  /*1240*/  IMAD.U32 R2, RZ, RZ, UR4 ;  /* 0x00000004ff027e24 */ /* 0x000fe4000f8e00ff */
.L_x_17:
[----:B------:R-:W-:Y:S05]  /*1250*/  BRA.U !UP2, `(.L_x_18) ;  /* 0x000000010ad47547 */ /* 0x000fea000b800000 */
[----:B------:R-:W1:Y:S01]  /*1260*/  LDCU.128 UR12, c[0x0][0xb10] ;  /* 0x00016200ff0c77ac */ /* 0x000e620008000c00 */
[----:B------:R-:W2:Y:S01]  /*1270*/  LDCU UR6, c[0x0][0x370] ;  /* 0x00006e00ff0677ac */ /* 0x000ea20008000800 */
[----:B------:R-:W3:Y:S01]  /*1280*/  LDCU UR5, c[0x0][0x374] ;  /* 0x00006e80ff0577ac */ /* 0x000ee20008000800 */
[----:B------:R-:W4:Y:S01]  /*1290*/  LDCU UR28, c[0x0][0xb0c] ;  /* 0x00016180ff1c77ac */ /* 0x000f220008000800 */
[----:B------:R-:W4:Y:S01]  /*12a0*/  LDCU UR4, c[0x0][0xb20] ;  /* 0x00016400ff0477ac */ /* 0x000f220008000800 */
[----:B------:R-:W4:Y:S01]  /*12b0*/  LDCU.64 UR8, c[0x0][0xb28] ;  /* 0x00016500ff0877ac */ /* 0x000f220008000a00 */
[----:B-1----:R-:W-:Y:S02]  /*12c0*/  UISETP.NE.AND UP0, UPT, UR14, 0x1, UPT ;  /* 0x000000010e00788c */ /* 0x002fe4000bf05270 */
[----:B---3--:R-:W-:Y:S02]  /*12d0*/  UIMAD.WIDE.U32 UR10, UR5, UR15, URZ ;  /* 0x0000000f050a72a5 */ /* 0x008fe4000f8e00ff */
[----:B--2---:R-:W-:-:S02]  /*12e0*/  UIMAD.WIDE.U32 UR18, UR6, UR12, URZ ;  /* 0x0000000c061272a5 */ /* 0x004fc4000f8e00ff */
[----:B----4-:R-:W-:Y:S02]  /*12f0*/  UISETP.NE.AND UP1, UPT, UR28, 0x1, UPT ;  /* 0x000000011c00788c */ /* 0x010fe4000bf25270 */
[----:B------:R-:W-:Y:S01]  /*1300*/  UISETP.NE.AND UP2, UPT, UR21, 0x1, UPT ;  /* 0x000000011500788c */ /* 0x000fe2000bf45270 */
[----:B------:R-:W-:Y:S02]  /*1310*/  UMOV UR10, UR11 ;  /* 0x0000000b000a7c82 */ /* 0x000fe40008000000 */
[----:B------:R-:W-:Y:S01]  /*1320*/  UMOV UR18, UR19 ;  /* 0x0000001300127c82 */ /* 0x000fe20008000000 */
[----:B------:R-:W-:Y:S02]  /*1330*/  @UP0 USHF.R.U32.HI UR5, URZ, UR4, UR10 ;  /* 0x00000004ff050299 */ /* 0x000fe4000801160a */
[----:B------:R-:W-:Y:S02]  /*1340*/  UIMAD.WIDE.U32 UR22, UR24, UR15, URZ ;  /* 0x0000000f181672a5 */ /* 0x000fe4000f8e00ff */
[----:B------:R-:W-:-:S02]  /*1350*/  UIMAD.WIDE.U32 UR10, UR5, UR8, URZ ;  /* 0x00000008050a72a5 */ /* 0x000fc4000f8e00ff */
[----:B------:R-:W-:Y:S02]  /*1360*/  @UP1 USHF.R.U32.HI UR6, URZ, UR13, UR18 ;  /* 0x0000000dff061299 */ /* 0x000fe40008011612 */
[----:B------:R-:W-:Y:S02]  /*1370*/  UIMAD.WIDE.U32 UR16, UR20, UR12, URZ ;  /* 0x0000000c141072a5 */ /* 0x000fe4000f8e00ff */
[----:B------:R-:W-:Y:S01]  /*1380*/  UIMAD.WIDE.U32 UR18, UR6, UR8, URZ ;  /* 0x00000008061272a5 */ /* 0x000fe2000f8e00ff */
[----:B------:R-:W-:Y:S01]  /*1390*/  UMOV UR22, UR23 ;  /* 0x0000001700167c82 */ /* 0x000fe20008000000 */
[----:B------:R-:W-:Y:S01]  /*13a0*/  UMOV UR10, UR11 ;  /* 0x0000000b000a7c82 */ /* 0x000fe20008000000 */
[----:B------:R-:W-:Y:S02]  /*13b0*/  USHF.R.U32.HI UR22, URZ, UR4, UR22 ;  /* 0x00000004ff167299 */ /* 0x000fe40008011616 */
[----:B------:R-:W-:Y:S02]  /*13c0*/  @UP2 USHF.R.U32.HI UR5, URZ, UR9, UR10 ;  /* 0x00000009ff052299 */ /* 0x000fe4000801160a */
[----:B------:R-:W-:Y:S01]  /*13d0*/  UMOV UR7, UR19 ;  /* 0x0000001300077c82 */ /* 0x000fe20008000000 */
[----:B------:R-:W-:Y:S01]  /*13e0*/  UMOV UR16, UR17 ;  /* 0x0000001100107c82 */ /* 0x000fe20008000000 */
[----:B------:R-:W-:-:S02]  /*13f0*/  @UP2 USHF.R.U32.HI UR6, URZ, UR9, UR7 ;  /* 0x00000009ff062299 */ /* 0x000fc40008011607 */
[----:B------:R-:W-:Y:S02]  /*1400*/  USHF.R.U32.HI UR13, URZ, UR13, UR16 ;  /* 0x0000000dff0d7299 */ /* 0x000fe40008011610 */
[----:B------:R-:W-:Y:S02]  /*1410*/  USEL UR4, UR24, UR22, !UP0 ;  /* 0x0000001618047287 */ /* 0x000fe4000c000000 */
[----:B------:R-:W-:Y:S02]  /*1420*/  UIMAD UR7, UR5, UR21, URZ ;  /* 0x00000015050772a4 */ /* 0x000fe4000f8e02ff */
[----:B------:R-:W-:Y:S02]  /*1430*/  USEL UR5, UR20, UR13, !UP1 ;  /* 0x0000000d14057287 */ /* 0x000fe4000c800000 */
[----:B------:R-:W-:Y:S02]  /*1440*/  UIMAD UR12, UR6, UR21, URZ ;  /* 0x00000015060c72a4 */ /* 0x000fe4000f8e02ff */
[----:B------:R-:W-:-:S02]  /*1450*/  UISETP.GE.AND UP0, UPT, UR4, UR7, UPT ;  /* 0x000000070400728c */ /* 0x000fc4000bf06270 */
[----:B------:R-:W-:Y:S02]  /*1460*/  UIMAD.WIDE.U32 UR10, UR4, UR8, URZ ;  /* 0x00000008040a72a5 */ /* 0x000fe4000f8e00ff */
[----:B------:R-:W-:Y:S02]  /*1470*/  UISETP.GE.OR UP0, UPT, UR5, UR12, UP0 ;  /* 0x0000000c0500728c */ /* 0x000fe40008706670 */
[----:B------:R-:W-:Y:S02]  /*1480*/  UIMAD.WIDE.U32 UR12, UR5, UR8, URZ ;  /* 0x00000008050c72a5 */ /* 0x000fe4000f8e00ff */
[----:B------:R-:W-:Y:S01]  /*1490*/  UIADD3 UR10, UPT, UPT, -UR4, URZ, URZ ;  /* 0x000000ff040a7290 */ /* 0x000fe2000fffe1ff */
[----:B------:R-:W-:Y:S01]  /*14a0*/  UMOV UR8, UR11 ;  /* 0x0000000b00087c82 */ /* 0x000fe20008000000 */
[----:B------:R-:W-:Y:S02]  /*14b0*/  UIADD3 UR11, UPT, UPT, -UR5, URZ, URZ ;  /* 0x000000ff050b7290 */ /* 0x000fe4000fffe1ff */
[----:B------:R-:W-:-:S03]  /*14c0*/  USHF.R.U32.HI UR8, URZ, UR9, UR8 ;  /* 0x00000009ff087299 */ /* 0x000fc60008011608 */
[----:B------:R-:W-:Y:S01]  /*14d0*/  @!UP0 UMOV UR7, UR13 ;  /* 0x0000000d00078c82 */ /* 0x000fe20008000000 */
[----:B------:R-:W-:Y:S02]  /*14e0*/  UIMAD UR24, UR14, UR10, UR24 ;  /* 0x0000000a0e1872a4 */ /* 0x000fe4000f8e0218 */
[----:B------:R-:W-:Y:S02]  /*14f0*/  USEL UR8, UR4, UR8, !UP2 ;  /* 0x0000000804087287 */ /* 0x000fe4000d000000 */
[----:B------:R-:W-:Y:S02]  /*1500*/  @!UP0 USHF.R.U32.HI UR7, URZ, UR9, UR7 ;  /* 0x00000009ff078299 */ /* 0x000fe40008011607 */
[----:B------:R-:W-:Y:S02]  /*1510*/  UIADD3 UR9, UPT, UPT, -UR8, URZ, URZ ;  /* 0x000000ff08097290 */ /* 0x000fe4000fffe1ff */
[----:B------:R-:W-:Y:S02]  /*1520*/  @!UP0 USEL UR7, UR5, UR7, !UP2 ;  /* 0x0000000705078287 */ /* 0x000fe4000d000000 */
[----:B------:R-:W-:-:S02]  /*1530*/  UIMAD UR9, UR21, UR9, UR4 ;  /* 0x00000009150972a4 */ /* 0x000fc4000f8e0204 */
[----:B------:R-:W-:Y:S02]  /*1540*/  @!UP0 UIADD3 UR8, UPT, UPT, UR8, -UR7, URZ ;  /* 0x8000000708088290 */ /* 0x000fe4000fffe0ff */
[----:B------:R-:W-:Y:S02]  /*1550*/  @!UP0 UIMAD UR6, UR9, UR6, UR7 ;  /* 0x00000006090682a4 */ /* 0x000fe4000f8e0207 */
[----:B------:R-:W-:Y:S02]  /*1560*/  @!UP0 UIMAD UR4, UR8, UR21, UR5 ;  /* 0x00000015080482a4 */ /* 0x000fe4000f8e0205 */
[----:B------:R-:W-:Y:S02]  /*1570*/  UIMAD UR20, UR28, UR11, UR20 ;  /* 0x0000000b1c1472a4 */ /* 0x000fe4000f8e0214 */
[----:B------:R-:W-:Y:S01]  /*1580*/  UIMAD UR24, UR4, UR14, UR24 ;  /* 0x0000000e041872a4 */ /* 0x000fe2000f8e0218 */
[----:B------:R-:W-:Y:S02]  /*1590*/  @!UP0 UMOV UR5, UR6 ;  /* 0x0000000600058c82 */ /* 0x000fe40008000000 */
[----:B------:R-:W-:-:S12]  /*15a0*/  UIMAD UR20, UR5, UR28, UR20 ;  /* 0x0000001c051472a4 */ /* 0x000fd8000f8e0214 */
.L_x_18:
[----:B------:R-:W-:Y:S02]  /*15b0*/  UISETP.NE.AND UP1, UPT, UR29, 0x1, UPT ;  /* 0x000000011d00788c */ /* 0x000fe4000bf25270 */
[----:B------:R-:W-:Y:S02]  /*15c0*/  ULOP3.LUT UR21, UR26, 0xffff, URZ, 0xc0, !UPT ;  /* 0x0000ffff1a157892 */ /* 0x000fe4000f8ec0ff */
[----:B------:R-:W-:Y:S02]  /*15d0*/  UISETP.NE.AND UP0, UPT, UR25, 0x2, UPT ;  /* 0x000000021900788c */ /* 0x000fe4000bf05270 */
[----:B------:R-:W-:Y:S02]  /*15e0*/  ULOP3.LUT UR22, UR27, 0x800, URZ, 0xc0, !UPT ;  /* 0x000008001b167892 */ /* 0x000fe4000f8ec0ff */
[----:B------:R-:W-:Y:S02]  /*15f0*/  ULOP3.LUT UR44, UR44, 0x40, URZ, 0xc0, !UPT ;  /* 0x000000402c2c7892 */ /* 0x000fe4000f8ec0ff */
[----:B------:R-:W-:Y:S01]  /*1600*/  USHF.L.U32 UR21, UR30, UR21, URZ ;  /* 0x000000151e157299 */ /* 0x000fe200080006ff */
[----:B------:R-:W-:Y:S11]  /*1610*/  BRA.U UP1, `(.L_x_19) ;  /* 0x0000000101447547 */ /* 0x000ff6000b800000 */
[----:B------:R-:W1:Y:S01]  /*1620*/  LDCU.128 UR8, c[0x0][0xb10] ;  /* 0x00016200ff0877ac */ /* 0x000e620008000c00 */
[----:B------:R-:W2:Y:S01]  /*1630*/  LDCU UR12, c[0x0][0xb0c] ;  /* 0x00016180ff0c77ac */ /* 0x000ea20008000800 */
[----:B------:R-:W3:Y:S01]  /*1640*/  LDCU UR13, c[0x0][0xb20] ;  /* 0x00016400ff0d77ac */ /* 0x000ee20008000800 */
[----:B-1----:R-:W-:Y:S02]  /*1650*/  UIMAD.WIDE.U32 UR6, UR20, UR8, URZ ;  /* 0x00000008140672a5 */ /* 0x002fe4000f8e00ff */
[----:B------:R-:W-:Y:S02]  /*1660*/  UIMAD.WIDE.U32 UR4, UR24, UR11, URZ ;  /* 0x0000000b180472a5 */ /* 0x000fe4000f8e00ff */
[----:B--2---:R-:W-:Y:S02]  /*1670*/  UISETP.NE.AND UP2, UPT, UR12, 0x1, UPT ;  /* 0x000000010c00788c */ /* 0x004fe4000bf45270 */
[----:B------:R-:W-:Y:S01]  /*1680*/  UISETP.NE.AND UP1, UPT, UR10, 0x1, UPT ;  /* 0x000000010a00788c */ /* 0x000fe2000bf25270 */
[----:B------:R-:W-:-:S02]  /*1690*/  UMOV UR6, UR7 ;  /* 0x0000000700067c82 */ /* 0x000fc40008000000 */
[----:B------:R-:W-:Y:S01]  /*16a0*/  UMOV UR4, UR5 ;  /* 0x0000000500047c82 */ /* 0x000fe20008000000 */
[----:B------:R-:W-:Y:S02]  /*16b0*/  USHF.R.U32.HI UR6, URZ, UR9, UR6 ;  /* 0x00000009ff067299 */ /* 0x000fe40008011606 */
[----:B---3--:R-:W-:Y:S02]  /*16c0*/  USHF.R.U32.HI UR4, URZ, UR13, UR4 ;  /* 0x0000000dff047299 */ /* 0x008fe40008011604 */
[----:B------:R-:W-:Y:S02]  /*16d0*/  USEL UR5, UR20, UR6, !UP2 ;  /* 0x0000000614057287 */ /* 0x000fe4000d000000 */
[----:B------:R-:W-:-:S04]  /*16e0*/  USEL UR4, UR24, UR4, !UP1 ;  /* 0x0000000418047287 */ /* 0x000fc8000c800000 */
[----:B------:R-:W-:Y:S02]  /*16f0*/  UIADD3 UR6, UPT, UPT, UR5, -UR4, URZ ;  /* 0x8000000405067290 */ /* 0x000fe4000fffe0ff */
[----:B------:R-:W-:Y:S02]  /*1700*/  UIADD3 UR4, UPT, UPT, -UR5, UR4, URZ ;  /* 0x0000000405047290 */ /* 0x000fe4000fffe1ff */
[----:B------:R-:W-:Y:S02]  /*1710*/  UIMAD UR24, UR6, UR10, UR24 ;  /* 0x0000000a061872a4 */ /* 0x000fe4000f8e0218 */
[----:B------:R-:W-:-:S12]  /*1720*/  UIMAD UR20, UR4, UR12, UR20 ;  /* 0x0000000c041472a4 */ /* 0x000fd8000f8e0214 */
.L_x_19:
[----:B------:R-:W-:Y:S05]  /*1730*/  BRA.U !UP5, `(.L_x_20) ;  /* 0x000000010d0c7547 */ /* 0x000fea000b800000 */
[----:B------:R-:W-:Y:S01]  /*1740*/  UCGABAR_WAIT ;  /* 0x0000000000007dc7 */ /* 0x000fe20008000000 */
[----:B------:R-:W-:Y:S01]  /*1750*/  CCTL.IVALL ;  /* 0x00000000ff00798f */ /* 0x000fe20002000000 */
[----:B------:R-:W-:Y:S05]  /*1760*/  BRA `(.L_x_21) ;  /* 0x0000000000047947 */ /* 0x000fea0003800000 */
.L_x_20:
[----:B------:R-:W-:Y:S06]  /*1770*/  BAR.SYNC.DEFER_BLOCKING 0x0 ;  /* 0x0000000000007b1d */ /* 0x000fec0000010000 */
.L_x_21:
[----:B------:R-:W-:Y:S05]  /*1780*/  BRA.U UP0, `(.L_x_22) ;  /* 0x0000001100b87547 */ /* 0x000fea000b800000 */
[----:B------:R-:W1:Y:S01]  /*1790*/  LDCU UR6, c[0x0][0x38c] ;  /* 0x00007180ff0677ac */ /* 0x000e620008000800 */
[----:B------:R-:W-:Y:S01]  /*17a0*/  PLOP3.LUT P1, PT, PT, PT, UP3, 0x80, 0x8 ;  /* 0x000000000008781c */ /* 0x000fe20003f2f038 */
[----:B------:R-:W-:Y:S01]  /*17b0*/  IMAD.MOV.U32 R12, RZ, RZ, 0x1 ;  /* 0x00000001ff0c7424 */ /* 0x000fe200078e00ff */
[----:B------:R-:W-:Y:S02]  /*17c0*/  ISETP.NE.AND P2, PT, R0, RZ, P3 ;  /* 0x000000ff0000720c */ /* 0x000fe40001f45270 */
[----:B------:R-:W-:Y:S02]  /*17d0*/  CS2R R10, SRZ ;  /* 0x00000000000a7805 */ /* 0x000fe4000001ff00 */
[----:B------:R-:W-:Y:S01]  /*17e0*/  PLOP3.LUT P1, PT, P1, PT, PT, 0x8, 0x80 ;  /* 0x000000000080781c */ /* 0x000fe20000f2e170 */
[----:B------:R-:W-:Y:S01]  /*17f0*/  IMAD.MOV.U32 R9, RZ, RZ, RZ ;  /* 0x000000ffff097224 */ /* 0x000fe200078e00ff */
[----:B------:R-:W2:Y:S01]  /*1800*/  LDCU UR38, c[0x0][0x370] ;  /* 0x00006e00ff2677ac */ /* 0x000ea20008000800 */
[----:B------:R-:W-:Y:S01]  /*1810*/  IMAD.MOV.U32 R8, RZ, RZ, 0x1 ;  /* 0x00000001ff087424 */ /* 0x000fe200078e00ff */
[----:B------:R-:W3:Y:S01]  /*1820*/  LDCU.64 UR26, c[0x0][0x348] ;  /* 0x00006900ff1a77ac */ /* 0x000ee20008000a00 */
[----:B------:R-:W-:Y:S01]  /*1830*/  ULEA.HI UR42, UR22, UR44, URZ, 0x1a ;  /* 0x0000002c162a7291 */ /* 0x000fe2000f8fd0ff */
[----:B------:R-:W4:Y:S01]  /*1840*/  LDCU UR37, c[0x0][0x374] ;  /* 0x00006e80ff2577ac */ /* 0x000f220008000800 */
[----:B-1----:R-:W-:-:S02]  /*1850*/  UIADD3 UR5, UPT, UPT, UR6, 0x3f, URZ ;  /* 0x0000003f06057890 */ /* 0x002fc4000fffe0ff */
[----:B------:R-:W-:Y:S02]  /*1860*/  UIADD3 UR48, UPT, UPT, UR6, 0x7e, URZ ;  /* 0x0000007e06307890 */ /* 0x000fe4000fffe0ff */
[----:B------:R-:W-:Y:S01]  /*1870*/  USHF.R.S32.HI UR4, URZ, 0x1f, UR5 ;  /* 0x0000001fff047899 */ /* 0x000fe20008011405 */
[----:B------:R-:W-:-:S03]  /*1880*/  UMOV UR7, URZ ;  /* 0x000000ff00077c82 */ /* 0x000fc60008000000 */
[----:B------:R-:W-:Y:S02]  /*1890*/  ULEA.HI UR4, UR4, UR5, URZ, 0x6 ;  /* 0x0000000504047291 */ /* 0x000fe4000f8f30ff */
[----:B------:R-:W-:Y:S02]  /*18a0*/  UIADD3 UR5, UPT, UPT, UR6, -0x1, URZ ;  /* 0xffffffff06057890 */ /* 0x000fe4000fffe0ff */
[----:B------:R-:W-:Y:S02]  /*18b0*/  USHF.R.S32.HI UR40, URZ, 0x6, UR4 ;  /* 0x00000006ff287899 */ /* 0x000fe40008011404 */
[----:B------:R-:W-:Y:S02]  /*18c0*/  UISETP.GE.U32.AND UP1, UPT, UR5, -0x7f, UPT ;  /* 0xffffff810500788c */ /* 0x000fe4000bf26070 */
[----:B------:R-:W-:-:S04]  /*18d0*/  UISETP.LT.U32.AND UP0, UPT, UR40, 0x3, UPT ;  /* 0x000000032800788c */ /* 0x000fc8000bf01070 */
[----:B------:R-:W-:Y:S02]  /*18e0*/  USEL UR39, UR40, 0x3, UP0 ;  /* 0x0000000328277887 */ /* 0x000fe40008000000 */
[----:B------:R-:W-:Y:S02]  /*18f0*/  UISETP.NE.AND UP0, UPT, UR25, URZ, UPT ;  /* 0x000000ff1900728c */ /* 0x000fe4000bf05270 */
[----:B------:R-:W-:Y:S02]  /*1900*/  UIADD3 UR4, UPT, UPT, UR39, -0x1, URZ ;  /* 0xffffffff27047890 */ /* 0x000fe4000fffe0ff */
[----:B------:R-:W-:Y:S02]  /*1910*/  @UP1 UIADD3 UR4, UPT, UPT, UR39, URZ, URZ ;  /* 0x000000ff27041290 */ /* 0x000fe4000fffe0ff */
[----:B------:R-:W-:Y:S02]  /*1920*/  USEL UR23, UR46, 0x2, UP0 ;  /* 0x000000022e177887 */ /* 0x000fe40008000000 */
[----:B------:R-:W-:-:S02]  /*1930*/  UIADD3 UR43, UPT, UPT, UR40, -UR39, URZ ;  /* 0x80000027282b7290 */ /* 0x000fc4000fffe0ff */
[----:B------:R-:W-:Y:S02]  /*1940*/  UIADD3 UR25, UPT, UPT, UR4, 0x1, URZ ;  /* 0x0000000104197890 */ /* 0x000fe4000fffe0ff */
[----:B--234-:R-:W-:-:S12]  /*1950*/  UIADD3 UR41, UPT, UPT, -UR4, URZ, URZ ;  /* 0x000000ff04297290 */ /* 0x01cfd8000fffe1ff */
.L_x_42:
[----:B------:R-:W-:Y:S01]  /*1960*/  UISETP.NE.AND UP0, UPT, UR47, URZ, UPT ;  /* 0x000000ff2f00728c */ /* 0x000fe2000bf05270 */
[----:B------:R-:W1:Y:S08]  /*1970*/  S2UR UR47, SR_CgaCtaId ;  /* 0x00000000002f79c3 */ /* 0x000e700000008800 */
[----:B------:R-:W-:Y:S05]  /*1980*/  BRA.U UP0, `(.L_x_23) ;  /* 0x0000000100347547 */ /* 0x000fea000b800000 */
[----:B------:R-:W2:Y:S01]  /*1990*/  S2R R0, SR_CgaCtaId ;  /* 0x0000000000007919 */ /* 0x000ea20000008800 */
[----:B------:R-:W-:-:S04]  /*19a0*/  MOV R2, 0x400 ;  /* 0x0000040000027802 */ /* 0x000fc80000000f00 */
[----:B--2---:R-:W-:Y:S02]  /*19b0*/  LEA R0, R0, R2, 0x18 ;  /* 0x0000000200007211 */ /* 0x004fe400078ec0ff */
[----:B------:R-:W-:-:S03]  /*19c0*/  SHF.L.U32 R2, R8, 0x1f, RZ ;  /* 0x0000001f08027819 */ /* 0x000fc600000006ff */
[----:B------:R-:W-:-:S04]  /*19d0*/  IMAD R0, R9, 0x8, R0 ;  /* 0x0000000809007824 */ /* 0x000fc800078e0200 */
[----:B------:R-:W2:Y:S02]  /*19e0*/  SYNCS.PHASECHK.TRANS64.TRYWAIT P0, [R0+URZ+0xf0], R2 ;  /* 0x0000f002000075a7 */ /* 0x000ea400080011ff */
[----:B--2---:R-:W-:Y:S05]  /*19f0*/  @!P0 BRA `(.L_x_24) ;  /* 0x0000007000cc8947 */ /* 0x004fea0003800000 */
.L_x_148:
[----:B------:R-:W-:Y:S01]  /*1a00*/  VIADD R9, R9, 0x1 ;  /* 0x0000000109097836 */ /* 0x000fe20000000000 */
[----:B------:R2:W-:Y:S04]  /*1a10*/  SYNCS.ARRIVE.TRANS64.A1T0 RZ, [R0+URZ+0xe0], RZ ;  /* 0x0000e0ff00ff79a7 */ /* 0x0005e800081000ff */
[----:B------:R-:W-:-:S04]  /*1a20*/  ISETP.NE.AND P0, PT, R9, 0x2, PT ;  /* 0x000000020900780c */ /* 0x000fc80003f05270 */
[----:B------:R-:W-:Y:S02]  /*1a30*/  SEL R9, R9, RZ, P0 ;  /* 0x000000ff09097207 */ /* 0x000fe40000000000 */
[----:B--2---:R-:W-:-:S04]  /*1a40*/  SEL R0, RZ, 0x1, P0 ;  /* 0x00000001ff007807 */ /* 0x004fc80000000000 */
[----:B------:R-:W-:-:S07]  /*1a50*/  LOP3.LUT R8, R8, R0, RZ, 0x3c, !PT ;  /* 0x0000000008087212 */ /* 0x000fce00078e3cff */
.L_x_23:
[----:B------:R-:W-:Y:S01]  /*1a60*/  UMOV UR6, 0x400 ;  /* 0x0000040000067882 */ /* 0x000fe20000000000 */
[----:B------:R-:W-:Y:S01]  /*1a70*/  SHF.L.U32 R0, R12, 0x1f, RZ ;  /* 0x0000001f0c007819 */ /* 0x000fe200000006ff */
[----:B-1----:R-:W-:Y:S02]  /*1a80*/  ULEA UR6, UR47, UR6, 0x18 ;  /* 0x000000062f067291 */ /* 0x002fe4000f8ec0ff */
[----:B------:R-:W-:Y:S02]  /*1a90*/  UISETP.GE.U32.AND UP0, UPT, UR48, 0x7f, UPT ;  /* 0x0000007f3000788c */ /* 0x000fe4000bf06070 */
[----:B------:R-:W-:Y:S02]  /*1aa0*/  ULEA UR4, UR7, UR6, 0x3 ;  /* 0x0000000607047291 */ /* 0x000fe4000f8e18ff */
[----:B------:R-:W-:Y:S01]  /*1ab0*/  ULEA UR11, UR24, UR44, 0x7 ;  /* 0x0000002c180b7291 */ /* 0x000fe2000f8e38ff */
[----:B------:R-:W-:-:S06]  /*1ac0*/  UMOV UR13, URZ ;  /* 0x000000ff000d7c82 */ /* 0x000fcc0008000000 */
[----:B------:R1:W2:Y:S01]  /*1ad0*/  SYNCS.PHASECHK.TRANS64.TRYWAIT P0, [UR4+0x18], R0 ;  /* 0x00001800ff0075a7 */ /* 0x0002a20008001104 */
[----:B------:R-:W-:-:S04]  /*1ae0*/  ULEA.HI UR4, UR20, UR20, URZ, 0x1 ;  /* 0x0000001414047291 */ /* 0x000fc8000f8f08ff */
[----:B------:R-:W-:-:S04]  /*1af0*/  USHF.L.U32 UR4, UR4, 0x6, URZ ;  /* 0x0000000604047899 */ /* 0x000fc800080006ff */
[----:B------:R-:W-:-:S04]  /*1b00*/  ULOP3.LUT UR35, UR4, 0xffffff80, URZ, 0xc0, !UPT ;  /* 0xffffff8004237892 */ /* 0x000fc8000f8ec0ff */
[----:B------:R-:W-:Y:S01]  /*1b10*/  UIADD3 UR35, UPT, UPT, UR42, UR35, URZ ;  /* 0x000000232a237290 */ /* 0x000fe2000fffe0ff */
[----:B------:R-:W-:Y:S11]  /*1b20*/  BRA.U !UP0, `(.L_x_25) ;  /* 0x0000000108c47547 */ /* 0x000ff6000b800000 */
[----:B------:R-:W-:Y:S01]  /*1b30*/  UMOV UR16, UR41 ;  /* 0x0000002900107c82 */ /* 0x000fe20008000000 */
[----:B------:R-:W-:Y:S01]  /*1b40*/  UMOV UR4, UR7 ;  /* 0x0000000700047c82 */ /* 0x000fe20008000000 */
[----:B------:R-:W-:-:S05]  /*1b50*/  UMOV UR34, URZ ;  /* 0x000000ff00227c82 */ /* 0x000fca0008000000 */
.L_x_31:
[----:B------:R-:W-:Y:S01]  /*1b60*/  ULEA UR33, UR4, UR6, 0x3 ;  /* 0x0000000604217291 */ /* 0x000fe2000f8e18ff */
[----:B------:R-:W-:Y:S01]  /*1b70*/  @P3 MOV R2, 0x8000 ;  /* 0x0000800000023802 */ /* 0x000fe20000000f00 */
[----:B--234-:R-:W-:Y:S10]  /*1b80*/  @P0 BRA `(.L_x_26) ;  /* 0x00000000000c0947 */ /* 0x01cff40003800000 */
[----:B------:R-:W-:-:S04]  /*1b90*/  SHF.L.U32 R3, R12, 0x1f, RZ ;  /* 0x0000001f0c037819 */ /* 0x000fc800000006ff */
[----:B------:R-:W2:Y:S02]  /*1ba0*/  SYNCS.PHASECHK.TRANS64.TRYWAIT P0, [UR33+0x18], R3 ;  /* 0x00001803ff0075a7 */ /* 0x000ea40008001121 */
[----:B--2---:R-:W-:Y:S05]  /*1bb0*/  @!P0 BRA `(.L_x_27) ;  /* 0x0000007000708947 */ /* 0x004fea0003800000 */
.L_x_26:
[----:B------:R2:W-:Y:S01]  /*1bc0*/  @P3 SYNCS.ARRIVE.TRANS64 RZ, [UR33], R2 ;  /* 0x00000002ffff39a7 */ /* 0x0005e20008000021 */
[----:B------:R-:W-:Y:S02]  /*1bd0*/  ULOP3.LUT UR5, UR23, 0x2, URZ, 0xfc, !UPT ;  /* 0x0000000217057892 */ /* 0x000fe4000f8efcff */
[----:B------:R-:W-:Y:S02]  /*1be0*/  UIADD3 UR16, UPT, UPT, UR16, 0x1, URZ ;  /* 0x0000000110107890 */ /* 0x000fe4000fffe0ff */
[----:B------:R-:W-:Y:S02]  /*1bf0*/  UISETP.NE.AND UP0, UPT, UR5, 0x2, UPT ;  /* 0x000000020500788c */ /* 0x000fe4000bf05270 */
[----:B------:R-:W-:-:S07]  /*1c00*/  UISETP.NE.AND UP2, UPT, UR16, 0x1, UPT ;  /* 0x000000011000788c */ /* 0x000fce000bf45270 */
[----:B------:R-:W-:Y:S05]  /*1c10*/  BRA.U UP0, `(.L_x_28) ;  /* 0x0000000100047547 */ /* 0x000fea000b800000 */
[----:B------:R-:W-:Y:S05]  /*1c20*/  BPT.TRAP 0x1 ;  /* 0x000000040000795c */ /* 0x000fea0000300000 */
.L_x_28:
[----:B------:R-:W-:Y:S04]  /*1c30*/  BSSY.RECONVERGENT B0, `(.L_x_29) ;  /* 0x0000003000007945 */ /* 0x000fe80003800200 */
[----:B------:R-:W-:Y:S05]  /*1c40*/  @!P2 BRA `(.L_x_30) ;  /* 0x000000000004a947 */ /* 0x000fea0003800000 */
[----:B------:R-:W-:Y:S05]  /*1c50*/  BPT.TRAP 0x1 ;  /* 0x000000040000795c */ /* 0x000fea0000300000 */
.L_x_30:
[----:B------:R-:W-:Y:S05]  /*1c60*/  BSYNC.RECONVERGENT B0 ;  /* 0x0000000000007941 */ /* 0x000fea0003800200 */
.L_x_29:
[----:B------:R-:W-:Y:S02]  /*1c70*/  UIADD3 UR5, UPT, UPT, UR4, 0x1, URZ ;  /* 0x0000000104057890 */ /* 0x000fe4000fffe0ff */
[----:B------:R-:W-:Y:S02]  /*1c80*/  UIADD3 UR14, UP1, UPT, UR26, 0x80, URZ ;  /* 0x000000801a0e7890 */ /* 0x000fe4000ff3e0ff */
[----:B------:R-:W-:Y:S02]  /*1c90*/  UISETP.NE.AND UP0, UPT, UR5, 0x3, UPT ;  /* 0x000000030500788c */ /* 0x000fe4000bf05270 */
[----:B------:R-:W-:Y:S02]  /*1ca0*/  ULOP3.LUT UR33, UR33, 0xfefffff8, URZ, 0xc0, !UPT ;  /* 0xfefffff821217892 */ /* 0x000fe4000f8ec0ff */
[----:B------:R-:W-:Y:S02]  /*1cb0*/  USEL UR8, URZ, 0x1, UP0 ;  /* 0x00000001ff087887 */ /* 0x000fe40008000000 */
[----:B------:R-:W-:-:S02]  /*1cc0*/  USEL UR7, UR5, URZ, UP0 ;  /* 0x000000ff05077287 */ /* 0x000fc40008000000 */
[----:B------:R-:W-:Y:S02]  /*1cd0*/  UIADD3.X UR15, UPT, UPT, URZ, UR27, URZ, UP1, !UPT ;  /* 0x0000001bff0f7290 */ /* 0x000fe40008ffe4ff */
[----:B------:R-:W-:Y:S01]  /*1ce0*/  ULEA UR5, UR7, UR6, 0x3 ;  /* 0x0000000607057291 */ /* 0x000fe2000f8e18ff */
[----:B------:R-:W-:Y:S01]  /*1cf0*/  LOP3.LUT R12, R12, UR8, RZ, 0x3c, !PT ;  /* 0x000000080c0c7c12 */ /* 0x000fe2000f8e3cff */
[----:B------:R-:W-:Y:S02]  /*1d00*/  USHF.L.U32 UR8, UR4, 0xd, URZ ;  /* 0x0000000d04087899 */ /* 0x000fe400080006ff */
[----:B------:R-:W-:Y:S01]  /*1d10*/  UIADD3 UR4, UP0, UPT, UR26, 0x180, URZ ;  /* 0x000001801a047890 */ /* 0x000fe2000ff1e0ff */
[----:B-1----:R-:W-:Y:S01]  /*1d20*/  SHF.L.U32 R0, R12, 0x1f, RZ ;  /* 0x0000001f0c007819 */ /* 0x002fe200000006ff */
[----:B------:R-:W-:Y:S02]  /*1d30*/  ULEA UR32, UR22, UR8, 0x1 ;  /* 0x0000000816207291 */ /* 0x000fe4000f8e08ff */
[----:B------:R-:W-:Y:S01]  /*1d40*/  UPRMT UR13, URZ, 0x5410, UR21 ;  /* 0x00005410ff0d7896 */ /* 0x000fe20008000015 */
[----:B------:R3:W4:Y:S01]  /*1d50*/  SYNCS.PHASECHK.TRANS64.TRYWAIT P0, [UR5+0x18], R0 ;  /* 0x00001800ff0075a7 */ /* 0x0007220008001105 */
[----:B------:R-:W-:-:S02]  /*1d60*/  UIADD3 UR32, UPT, UPT, UR6, 0x4300, UR32 ;  /* 0x0000430006207890 */ /* 0x000fc4000fffe020 */
[----:B------:R-:W-:Y:S02]  /*1d70*/  UIADD3 UR8, UPT, UPT, UR6, 0xa300, UR8 ;  /* 0x0000a30006087890 */ /* 0x000fe4000fffe008 */
[----:B------:R-:W-:Y:S01]  /*1d80*/  UIADD3.X UR5, UPT, UPT, URZ, UR27, URZ, UP0, !UPT ;  /* 0x0000001bff057290 */ /* 0x000fe200087fe4ff */
[----:B------:R-:W-:Y:S01]  /*1d90*/  UMOV UR18, 0x0 ;  /* 0x0000000000127882 */ /* 0x000fe20000000000 */
[----:B------:R-:W-:Y:S01]  /*1da0*/  UMOV UR19, 0x10000000 ;  /* 0x1000000000137882 */ /* 0x000fe20000000000 */
[----:B------:R-:W-:Y:S01]  /*1db0*/  UMOV UR10, UR34 ;  /* 0x00000022000a7c82 */ /* 0x000fe20008000000 */
[----:B------:R-:W-:Y:S01]  /*1dc0*/  UMOV UR12, UR36 ;  /* 0x00000024000c7c82 */ /* 0x000fe20008000000 */
[----:B------:R-:W-:Y:S01]  /*1dd0*/  UMOV UR9, UR33 ;  /* 0x0000002100097c82 */ /* 0x000fe20008000000 */
[----:B------:R1:W-:Y:S03]  /*1de0*/  UTMALDG.3D.MULTICAST.2CTA [UR32], [UR14], UR13, desc[UR18] ;  /* 0x000012200e0073b4 */ /* 0x0003e6000821180d */
[----:B------:R2:W-:Y:S01]  /*1df0*/  UTMALDG.3D.2CTA [UR8], [UR4], desc[UR18] ;  /* 0x00001208040075b4 */ /* 0x0005e20008211000 */
[----:B-1----:R-:W-:Y:S01]  /*1e00*/  UIADD3 UR34, UPT, UPT, UR34, 0x40, URZ ;  /* 0x0000004022227890 */ /* 0x002fe2000fffe0ff */
[----:B------:R-:W-:Y:S01]  /*1e10*/  UMOV UR13, UR25 ;  /* 0x00000019000d7c82 */ /* 0x000fe20008000000 */
[----:B--2---:R-:W-:Y:S01]  /*1e20*/  UMOV UR4, UR7 ;  /* 0x0000000700047c82 */ /* 0x004fe20008000000 */
[----:B------:R-:W-:Y:S09]  /*1e30*/  BRA.U UP2, `(.L_x_31) ;  /* 0xfffffffd02487547 */ /* 0x000ff2000b83ffff */
.L_x_25:
[----:B------:R-:W-:Y:S01]  /*1e40*/  ULEA UR4, UR7, UR6, 0x3 ;  /* 0x0000000607047291 */ /* 0x000fe2000f8e18ff */
[----:B-1-3--:R-:W-:Y:S01]  /*1e50*/  SHF.L.U32 R0, R12, 0x1f, RZ ;  /* 0x0000001f0c007819 */ /* 0x00afe200000006ff */
[----:B------:R-:W-:Y:S01]  /*1e60*/  @!P1 SYNCS.ARRIVE.TRANS64.A1T0 RZ, [UR6+0x78], RZ ;  /* 0x000078ffffff99a7 */ /* 0x000fe20008100006 */
[----:B------:R-:W-:-:S06]  /*1e70*/  UISETP.GT.AND UP0, UPT, UR40, UR39, UPT ;  /* 0x000000272800728c */ /* 0x000fcc000bf04270 */
[----:B--2-4-:R1:W2:Y:S03]  /*1e80*/  SYNCS.PHASECHK.TRANS64.TRYWAIT P0, [UR4+0x18], R0 ;  /* 0x00001800ff0075a7 */ /* 0x0142a60008001104 */
[----:B------:R-:W-:Y:S05]  /*1e90*/  BRA.U !UP0, `(.L_x_32) ;  /* 0x0000000108c47547 */ /* 0x000fea000b800000 */
[----:B------:R-:W-:Y:S01]  /*1ea0*/  UIADD3 UR24, UPT, UPT, UR43, UR13, URZ ;  /* 0x0000000d2b187290 */ /* 0x000fe2000fffe0ff */
[----:B------:R-:W-:-:S11]  /*1eb0*/  UMOV UR4, UR7 ;  /* 0x0000000700047c82 */ /* 0x000fd60008000000 */
.L_x_38:
[----:B------:R-:W-:Y:S01]  /*1ec0*/  ULEA UR17, UR4, UR6, 0x3 ;  /* 0x0000000604117291 */ /* 0x000fe2000f8e18ff */
[----:B--2---:R-:W-:Y:S01]  /*1ed0*/  @P3 MOV R2, 0x8000 ;  /* 0x0000800000023802 */ /* 0x004fe20000000f00 */
[----:B--2-4-:R-:W-:Y:S10]  /*1ee0*/  @P0 BRA `(.L_x_33) ;  /* 0x00000000000c0947 */ /* 0x014ff40003800000 */
[----:B------:R-:W-:-:S04]  /*1ef0*/  SHF.L.U32 R3, R12, 0x1f, RZ ;  /* 0x0000001f0c037819 */ /* 0x000fc800000006ff */
[----:B------:R-:W2:Y:S02]  /*1f00*/  SYNCS.PHASECHK.TRANS64.TRYWAIT P0, [UR17+0x18], R3 ;  /* 0x00001803ff0075a7 */ /* 0x000ea40008001111 */
[----:B--2---:R-:W-:Y:S05]  /*1f10*/  @!P0 BRA `(.L_x_34) ;  /* 0x0000006c00b08947 */ /* 0x004fea0003800000 */
.L_x_33:
[----:B------:R2:W-:Y:S01]  /*1f20*/  @P3 SYNCS.ARRIVE.TRANS64 RZ, [UR17], R2 ;  /* 0x00000002ffff39a7 */ /* 0x0005e20008000011 */
[----:B------:R-:W-:-:S04]  /*1f30*/  ULOP3.LUT UR5, UR23, 0x2, URZ, 0xfc, !UPT ;  /* 0x0000000217057892 */ /* 0x000fc8000f8efcff */
[----:B------:R-:W-:-:S09]  /*1f40*/  UISETP.NE.AND UP0, UPT, UR5, 0x2, UPT ;  /* 0x000000020500788c */ /* 0x000fd2000bf05270 */
[----:B------:R-:W-:Y:S05]  /*1f50*/  BRA.U UP0, `(.L_x_35) ;  /* 0x0000000100047547 */ /* 0x000fea000b800000 */
[----:B------:R-:W-:Y:S05]  /*1f60*/  BPT.TRAP 0x1 ;  /* 0x000000040000795c */ /* 0x000fea0000300000 */
.L_x_35:
[----:B------:R-:W-:Y:S04]  /*1f70*/  BSSY.RECONVERGENT B0, `(.L_x_36) ;  /* 0x0000003000007945 */ /* 0x000fe80003800200 */
[----:B------:R-:W-:Y:S05]  /*1f80*/  @!P2 BRA `(.L_x_37) ;  /* 0x000000000004a947 */ /* 0x000fea0003800000 */
[----:B------:R-:W-:Y:S05]  /*1f90*/  BPT.TRAP 0x1 ;  /* 0x000000040000795c */ /* 0x000fea0000300000 */
.L_x_37:
[----:B------:R-:W-:Y:S05]  /*1fa0*/  BSYNC.RECONVERGENT B0 ;  /* 0x0000000000007941 */ /* 0x000fea0003800200 */
.L_x_36:
[----:B------:R-:W-:Y:S02]  /*1fb0*/  UIADD3 UR5, UPT, UPT, UR4, 0x1, URZ ;  /* 0x0000000104057890 */ /* 0x000fe4000fffe0ff */
[----:B------:R-:W-:Y:S02]  /*1fc0*/  USHF.L.U32 UR18, UR13, 0x6, URZ ;  /* 0x000000060d127899 */ /* 0x000fe400080006ff */
[----:B------:R-:W-:Y:S02]  /*1fd0*/  UISETP.NE.AND UP0, UPT, UR5, 0x3, UPT ;  /* 0x000000030500788c */ /* 0x000fe4000bf05270 */
[----:B------:R-:W-:Y:S02]  /*1fe0*/  ULOP3.LUT UR17, UR17, 0xfefffff8, URZ, 0xc0, !UPT ;  /* 0xfefffff811117892 */ /* 0x000fe4000f8ec0ff */
[----:B------:R-:W-:Y:S02]  /*1ff0*/  USEL UR8, URZ, 0x1, UP0 ;  /* 0x00000001ff087887 */ /* 0x000fe40008000000 */
[----:B------:R-:W-:-:S02]  /*2000*/  USEL UR7, UR5, URZ, UP0 ;  /* 0x000000ff05077287 */ /* 0x000fc40008000000 */
[----:B------:R-:W-:Y:S02]  /*2010*/  UIADD3 UR14, UP0, UPT, UR26, 0x180, URZ ;  /* 0x000001801a0e7890 */ /* 0x000fe4000ff1e0ff */
        /* <DEDUP_REMOVED lines=9> */
[----:B------:R-:W-:Y:S02]  /*20b0*/  UIADD3.X UR5, UPT, UPT, URZ, UR27, URZ, UP1, !UPT ;  /* 0x0000001bff057290 */ /* 0x000fe40008ffe4ff */
[----:B------:R-:W-:Y:S02]  /*20c0*/  UIADD3 UR8, UPT, UPT, UR6, 0xa300, UR8 ;  /* 0x0000a30006087890 */ /* 0x000fe4000fffe008 */
[----:B------:R-:W-:Y:S01]  /*20d0*/  UIADD3.X UR15, UPT, UPT, URZ, UR27, URZ, UP0, !UPT ;  /* 0x0000001bff0f7290 */ /* 0x000fe200087fe4ff */
[----:B------:R-:W-:Y:S01]  /*20e0*/  UMOV UR28, 0x0 ;  /* 0x00000000001c7882 */ /* 0x000fe20000000000 */
[----:B------:R-:W-:Y:S01]  /*20f0*/  UMOV UR29, 0x10000000 ;  /* 0x10000000001d7882 */ /* 0x000fe20000000000 */
[----:B------:R-:W-:Y:S01]  /*2100*/  UMOV UR19, UR35 ;  /* 0x0000002300137c82 */ /* 0x000fe20008000000 */
[----:B------:R-:W-:Y:S01]  /*2110*/  UMOV UR20, UR36 ;  /* 0x0000002400147c82 */ /* 0x000fe20008000000 */
[----:B------:R-:W-:Y:S01]  /*2120*/  UMOV UR12, UR36 ;  /* 0x00000024000c7c82 */ /* 0x000fe20008000000 */
[----:B------:R1:W-:Y:S01]  /*2130*/  UTMALDG.3D.MULTICAST.2CTA [UR16], [UR4], UR10, desc[UR28] ;  /* 0x00001c10040073b4 */ /* 0x0003e2000821180a */
[----:B------:R-:W-:Y:S01]  /*2140*/  UMOV UR9, UR17 ;  /* 0x0000001100097c82 */ /* 0x000fe20008000000 */
[----:B------:R-:W-:-:S04]  /*2150*/  UIADD3 UR13, UPT, UPT, UR13, 0x1, URZ ;  /* 0x000000010d0d7890 */ /* 0x000fc8000fffe0ff */
[----:B------:R-:W-:Y:S01]  /*2160*/  UISETP.NE.AND UP0, UPT, UR13, UR24, UPT ;  /* 0x000000180d00728c */ /* 0x000fe2000bf05270 */
[----:B-1----:R-:W-:Y:S01]  /*2170*/  UMOV UR10, UR18 ;  /* 0x00000012000a7c82 */ /* 0x002fe20008000000 */
[----:B------:R-:W-:Y:S01]  /*2180*/  UMOV UR4, UR7 ;  /* 0x0000000700047c82 */ /* 0x000fe20008000000 */
[----:B------:R3:W-:Y:S06]  /*2190*/  UTMALDG.3D.2CTA [UR8], [UR14], desc[UR28] ;  /* 0x00001c080e0075b4 */ /* 0x0007ec0008211000 */
[----:B---3--:R-:W-:Y:S05]  /*21a0*/  BRA.U UP0, `(.L_x_38) ;  /* 0xfffffffd00447547 */ /* 0x008fea000b83ffff */
.L_x_32:
[C---:B------:R-:W-:Y:S01]  /*21b0*/  LEA R3, R11.reuse, UR6, 0x3 ;  /* 0x000000060b037c11 */ /* 0x040fe2000f8e18ff */
[----:B------:R-:W-:Y:S01]  /*21c0*/  NOP ;  /* 0x0000000000007918 */ /* 0x000fe20000000000 */
[----:B-1----:R-:W-:Y:S02]  /*21d0*/  SHF.L.U32 R0, R10, 0x1f, RZ ;  /* 0x0000001f0a007819 */ /* 0x002fe400000006ff */
[----:B------:R-:W-:Y:S02]  /*21e0*/  LEA R4, R11, UR6, 0x4 ;  /* 0x000000060b047c11 */ /* 0x000fe4000f8e20ff */
[----:B--2-4-:R-:W1:Y:S02]  /*21f0*/  SYNCS.PHASECHK.TRANS64.TRYWAIT P0, [R3+URZ+0x80], R0 ;  /* 0x00008000030075a7 */ /* 0x014e6400080011ff */
[----:B-1----:R-:W-:Y:S05]  /*2200*/  @!P0 BRA `(.L_x_39) ;  /* 0x0000006c000c8947 */ /* 0x002fea0003800000 */
.L_x_151:
[----:B------:R-:W2:Y:S01]  /*2210*/  LDS.128 R4, [R4+0x110] ;  /* 0x0001100004047984 */ /* 0x000ea20000000c00 */
[----:B------:R-:W-:Y:S01]  /*2220*/  UISETP.GE.AND UP0, UPT, UR45, 0x1, UPT ;  /* 0x000000012d00788c */ /* 0x000fe2000bf06270 */
[----:B------:R-:W-:Y:S01]  /*2230*/  @!PT LDS RZ, [RZ] ;  /* 0x00000000fffff984 */ /* 0x000fe20000000800 */
[----:B------:R-:W-:Y:S01]  /*2240*/  @!PT LDS RZ, [RZ] ;  /* 0x00000000fffff984 */ /* 0x000fe20000000800 */
[----:B------:R-:W-:Y:S01]  /*2250*/  @!PT LDS RZ, [RZ] ;  /* 0x00000000fffff984 */ /* 0x000fe20000000800 */
[----:B------:R-:W-:Y:S01]  /*2260*/  @!PT LDS RZ, [RZ] ;  /* 0x00000000fffff984 */ /* 0x000fe20000000800 */
[----:B------:R3:W-:Y:S06]  /*2270*/  MEMBAR.ALL.CTA ;  /* 0x0000000000007992 */ /* 0x0007ec0000008000 */
[----:B---3--:R-:W3:Y:S01]  /*2280*/  FENCE.VIEW.ASYNC.S ;  /* 0x00000000000073c6 */ /* 0x008ee20000000000 */
[----:B--2---:R-:W-:-:S13]  /*2290*/  LOP3.LUT P0, RZ, R6, 0x1, RZ, 0xc0, !PT ;  /* 0x0000000106ff7812 */ /* 0x004fda000780c0ff */
[----:B---3--:R-:W-:Y:S01]  /*22a0*/  VOTEU.ANY UP1, P0 ;  /* 0x0000000000ff7886 */ /* 0x008fe20000020100 */
[----:B------:R-:W-:-:S13]  /*22b0*/  PLOP3.LUT P0, PT, PT, PT, UP1, 0x80, 0x8 ;  /* 0x000000000008781c */ /* 0x000fda0003f0f018 */
[----:B-1----:R-:W-:Y:S02]  /*22c0*/  @P0 LOP3.LUT R0, R5, 0xffff, RZ, 0xc0, !PT ;  /* 0x0000ffff05000812 */ /* 0x002fe400078ec0ff */
[----:B------:R-:W-:Y:S02]  /*22d0*/  @P0 MOV R2, R4 ;  /* 0x0000000400020202 */ /* 0x000fe40000000f00 */
[----:B------:R-:W-:Y:S01]  /*22e0*/  @P0 R2UR UR5, R0 ;  /* 0x00000000000502ca */ /* 0x000fe200000e0000 */
[----:B------:R-:W-:Y:S01]  /*22f0*/  VIADD R0, R3, 0x90 ;  /* 0x0000009003007836 */ /* 0x000fe20000000000 */
[----:B------:R-:W-:Y:S02]  /*2300*/  @P0 SHF.R.U32.HI R4, RZ, 0x10, R5 ;  /* 0x00000010ff040819 */ /* 0x000fe40000011605 */
[----:B------:R-:W-:Y:S02]  /*2310*/  @P0 R2UR UR8, R2 ;  /* 0x00000000020802ca */ /* 0x000fe400000e0000 */
[----:B------:R-:W-:-:S02]  /*2320*/  PRMT R0, RZ, 0x654, R0 ;  /* 0x00000654ff007816 */ /* 0x000fc40000000000 */
[----:B------:R-:W-:Y:S02]  /*2330*/  @P0 R2UR UR4, R4 ;  /* 0x00000000040402ca */ /* 0x000fe400000e0000 */
[----:B------:R1:W-:Y:S03]  /*2340*/  SYNCS.ARRIVE.TRANS64.RED.A1T0 RZ, [R0+URZ], RZ ;  /* 0x000000ff00ff79a7 */ /* 0x0003e600081004ff */
[----:B------:R-:W-:-:S04]  /*2350*/  @UP1 UMOV UR30, UR5 ;  /* 0x00000005001e1c82 */ /* 0x000fc80008000000 */
[----:B------:R-:W-:-:S04]  /*2360*/  @UP1 UMOV UR31, UR8 ;  /* 0x00000008001f1c82 */ /* 0x000fc80008000000 */
[----:B------:R-:W-:Y:S01]  /*2370*/  @UP1 UMOV UR36, UR4 ;  /* 0x0000000400241c82 */ /* 0x000fe20008000000 */
[----:B------:R-:W-:Y:S05]  /*2380*/  BRA.U !UP0, `(.L_x_40) ;  /* 0x0000000108d47547 */ /* 0x000fea000b800000 */
[----:B------:R-:W2:Y:S01]  /*2390*/  LDCU.128 UR12, c[0x0][0xb10] ;  /* 0x00016200ff0c77ac */ /* 0x000ea20008000c00 */
[----:B------:R-:W3:Y:S01]  /*23a0*/  LDCU UR24, c[0x0][0xb20] ;  /* 0x00016400ff1877ac */ /* 0x000ee20008000800 */
[----:B------:R-:W4:Y:S01]  /*23b0*/  LDCU UR20, c[0x0][0xb0c] ;  /* 0x00016180ff1477ac */ /* 0x000f220008000800 */
[----:B------:R-:W1:Y:S01]  /*23c0*/  LDCU.64 UR10, c[0x0][0xb28] ;  /* 0x00016500ff0a77ac */ /* 0x000e620008000a00 */
[----:B------:R-:W-:Y:S02]  /*23d0*/  UISETP.NE.AND UP3, UPT, UR45, 0x1, UPT ;  /* 0x000000012d00788c */ /* 0x000fe4000bf65270 */
[----:B--2---:R-:W-:Y:S02]  /*23e0*/  UIMAD.WIDE.U32 UR8, UR37, UR15, URZ ;  /* 0x0000000f250872a5 */ /* 0x004fe4000f8e00ff */
[----:B------:R-:W-:Y:S02]  /*23f0*/  UIMAD.WIDE.U32 UR4, UR38, UR12, URZ ;  /* 0x0000000c260472a5 */ /* 0x000fe4000f8e00ff */
[----:B------:R-:W-:-:S02]  /*2400*/  UISETP.NE.AND UP0, UPT, UR14, 0x1, UPT ;  /* 0x000000010e00788c */ /* 0x000fc4000bf05270 */
[----:B------:R-:W-:Y:S01]  /*2410*/  UIMAD.WIDE.U32 UR28, UR30, UR15, URZ ;  /* 0x0000000f1e1c72a5 */ /* 0x000fe2000f8e00ff */
[----:B------:R-:W-:Y:S02]  /*2420*/  UMOV UR8, UR9 ;  /* 0x0000000900087c82 */ /* 0x000fe40008000000 */
[----:B------:R-:W-:Y:S01]  /*2430*/  UMOV UR4, UR5 ;  /* 0x0000000500047c82 */ /* 0x000fe20008000000 */
[----:B---3--:R-:W-:Y:S02]  /*2440*/  USHF.R.U32.HI UR8, URZ, UR24, UR8 ;  /* 0x00000018ff087299 */ /* 0x008fe40008011608 */
[----:B----4-:R-:W-:Y:S02]  /*2450*/  UISETP.NE.AND UP2, UPT, UR20, 0x1, UPT ;  /* 0x000000011400788c */ /* 0x010fe4000bf45270 */
[----:B------:R-:W-:Y:S02]  /*2460*/  USHF.R.U32.HI UR4, URZ, UR13, UR4 ;  /* 0x0000000dff047299 */ /* 0x000fe40008011604 */
[----:B------:R-:W-:-:S02]  /*2470*/  USEL UR5, UR37, UR8, !UP0 ;  /* 0x0000000825057287 */ /* 0x000fc4000c000000 */
[----:B------:R-:W-:Y:S02]  /*2480*/  USEL UR8, UR38, UR4, !UP2 ;  /* 0x0000000426087287 */ /* 0x000fe4000d000000 */
[----:B-1----:R-:W-:Y:S01]  /*2490*/  UIMAD.WIDE.U32 UR16, UR5, UR10, URZ ;  /* 0x0000000a051072a5 */ /* 0x002fe2000f8e00ff */
[----:B------:R-:W-:Y:S01]  /*24a0*/  UMOV UR4, UR29 ;  /* 0x0000001d00047c82 */ /* 0x000fe20008000000 */
[----:B------:R-:W-:Y:S02]  /*24b0*/  UIMAD.WIDE.U32 UR18, UR31, UR12, URZ ;  /* 0x0000000c1f1272a5 */ /* 0x000fe4000f8e00ff */
[----:B------:R-:W-:-:S03]  /*24c0*/  UIMAD.WIDE.U32 UR28, UR8, UR10, URZ ;  /* 0x0000000a081c72a5 */ /* 0x000fc6000f8e00ff */
[----:B------:R-:W-:Y:S01]  /*24d0*/  UMOV UR16, UR17 ;  /* 0x0000001100107c82 */ /* 0x000fe20008000000 */
[----:B------:R-:W-:Y:S02]  /*24e0*/  USHF.R.U32.HI UR4, URZ, UR24, UR4 ;  /* 0x00000018ff047299 */ /* 0x000fe40008011604 */
[----:B------:R-:W-:Y:S01]  /*24f0*/  @UP3 USHF.R.U32.HI UR5, URZ, UR11, UR16 ;  /* 0x0000000bff053299 */ /* 0x000fe20008011610 */
[----:B------:R-:W-:Y:S01]  /*2500*/  UMOV UR18, UR19 ;  /* 0x0000001300127c82 */ /* 0x000fe20008000000 */
[----:B------:R-:W-:Y:S01]  /*2510*/  UMOV UR28, UR29 ;  /* 0x0000001d001c7c82 */ /* 0x000fe20008000000 */
[----:B------:R-:W-:Y:S02]  /*2520*/  USHF.R.U32.HI UR13, URZ, UR13, UR18 ;  /* 0x0000000dff0d7299 */ /* 0x000fe40008011612 */
[----:B------:R-:W-:Y:S02]  /*2530*/  USEL UR4, UR30, UR4, !UP0 ;  /* 0x000000041e047287 */ /* 0x000fe4000c000000 */
[----:B------:R-:W-:-:S02]  /*2540*/  @UP3 USHF.R.U32.HI UR8, URZ, UR11, UR28 ;  /* 0x0000000bff083299 */ /* 0x000fc4000801161c */
[----:B------:R-:W-:Y:S02]  /*2550*/  UIMAD UR9, UR45, UR5, URZ ;  /* 0x000000052d0972a4 */ /* 0x000fe4000f8e02ff */
[----:B------:R-:W-:Y:S02]  /*2560*/  USEL UR5, UR31, UR13, !UP2 ;  /* 0x0000000d1f057287 */ /* 0x000fe4000d000000 */
[----:B------:R-:W-:Y:S02]  /*2570*/  UIMAD UR12, UR45, UR8, URZ ;  /* 0x000000082d0c72a4 */ /* 0x000fe4000f8e02ff */
[----:B------:R-:W-:Y:S02]  /*2580*/  UISETP.GE.AND UP0, UPT, UR4, UR9, UPT ;  /* 0x000000090400728c */ /* 0x000fe4000bf06270 */
[----:B------:R-:W-:Y:S02]  /*2590*/  UIMAD.WIDE.U32 UR16, UR4, UR10, URZ ;  /* 0x0000000a041072a5 */ /* 0x000fe4000f8e00ff */
[----:B------:R-:W-:-:S02]  /*25a0*/  UISETP.GE.OR UP0, UPT, UR5, UR12, UP0 ;  /* 0x0000000c0500728c */ /* 0x000fc40008706670 */
        /* <DEDUP_REMOVED lines=19> */
.L_x_40:
[----:B------:R-:W2:Y:S02]  /*26e0*/  LDCU UR4, c[0x0][0xb30] ;  /* 0x00016600ff0477ac */ /* 0x000ea40008000800 */
[----:B--2---:R-:W-:-:S09]  /*26f0*/  UISETP.NE.AND UP0, UPT, UR4, 0x1, UPT ;  /* 0x000000010400788c */ /* 0x004fd2000bf05270 */
[----:B------:R-:W-:Y:S05]  /*2700*/  BRA.U UP0, `(.L_x_41) ;  /* 0x0000000100447547 */ /* 0x000fea000b800000 */
[----:B------:R-:W2:Y:S01]  /*2710*/  LDCU.128 UR12, c[0x0][0xb10] ;  /* 0x00016200ff0c77ac */ /* 0x000ea20008000c00 */
[----:B------:R-:W3:Y:S01]  /*2720*/  LDCU UR10, c[0x0][0xb0c] ;  /* 0x00016180ff0a77ac */ /* 0x000ee20008000800 */
[----:B------:R-:W4:Y:S01]  /*2730*/  LDCU UR11, c[0x0][0xb20] ;  /* 0x00016400ff0b77ac */ /* 0x000f220008000800 */
[----:B--2---:R-:W-:Y:S02]  /*2740*/  UIMAD.WIDE.U32 UR8, UR31, UR12, URZ ;  /* 0x0000000c1f0872a5 */ /* 0x004fe4000f8e00ff */
[----:B------:R-:W-:Y:S02]  /*2750*/  UIMAD.WIDE.U32 UR4, UR30, UR15, URZ ;  /* 0x0000000f1e0472a5 */ /* 0x000fe4000f8e00ff */
[----:B---3--:R-:W-:Y:S02]  /*2760*/  UISETP.NE.AND UP2, UPT, UR10, 0x1, UPT ;  /* 0x000000010a00788c */ /* 0x008fe4000bf45270 */
[----:B------:R-:W-:Y:S01]  /*2770*/  UISETP.NE.AND UP0, UPT, UR14, 0x1, UPT ;  /* 0x000000010e00788c */ /* 0x000fe2000bf05270 */
[----:B------:R-:W-:-:S02]  /*2780*/  UMOV UR8, UR9 ;  /* 0x0000000900087c82 */ /* 0x000fc40008000000 */
[----:B------:R-:W-:Y:S01]  /*2790*/  UMOV UR4, UR5 ;  /* 0x0000000500047c82 */ /* 0x000fe20008000000 */
[----:B------:R-:W-:Y:S02]  /*27a0*/  USHF.R.U32.HI UR13, URZ, UR13, UR8 ;  /* 0x0000000dff0d7299 */ /* 0x000fe40008011608 */
[----:B----4-:R-:W-:Y:S02]  /*27b0*/  USHF.R.U32.HI UR4, URZ, UR11, UR4 ;  /* 0x0000000bff047299 */ /* 0x010fe40008011604 */
[----:B------:R-:W-:Y:S02]  /*27c0*/  USEL UR5, UR31, UR13, !UP2 ;  /* 0x0000000d1f057287 */ /* 0x000fe4000d000000 */
[----:B------:R-:W-:-:S04]  /*27d0*/  USEL UR4, UR30, UR4, !UP0 ;  /* 0x000000041e047287 */ /* 0x000fc8000c000000 */
[----:B------:R-:W-:Y:S02]  /*27e0*/  UIADD3 UR8, UPT, UPT, UR5, -UR4, URZ ;  /* 0x8000000405087290 */ /* 0x000fe4000fffe0ff */
[----:B------:R-:W-:Y:S02]  /*27f0*/  UIADD3 UR4, UPT, UPT, -UR5, UR4, URZ ;  /* 0x0000000405047290 */ /* 0x000fe4000fffe1ff */
[----:B------:R-:W-:Y:S02]  /*2800*/  UIMAD UR30, UR8, UR14, UR30 ;  /* 0x0000000e081e72a4 */ /* 0x000fe4000f8e021e */
[----:B------:R-:W-:-:S12]  /*2810*/  UIMAD UR31, UR4, UR10, UR31 ;  /* 0x0000000a041f72a4 */ /* 0x000fd8000f8e021f */
.L_x_41:
[----:B------:R-:W-:Y:S01]  /*2820*/  VIADD R11, R11, 0x1 ;  /* 0x000000010b0b7836 */ /* 0x000fe20000000000 */
[----:B------:R-:W-:Y:S01]  /*2830*/  R2UR UR4, R50 ;  /* 0x00000000320472ca */ /* 0x000fe200000e0000 */
[----:B------:R-:W-:Y:S01]  /*2840*/  UIADD3 UR24, UPT, UPT, UR30, UR63, URZ ;  /* 0x0000003f1e187290 */ /* 0x000fe2000fffe0ff */
[----:B------:R-:W-:Y:S02]  /*2850*/  PLOP3.LUT P1, PT, PT, PT, PT, 0x80, 0x8 ;  /* 0x000000000008781c */ /* 0x000fe40003f2f070 */
[----:B------:R-:W-:-:S04]  /*2860*/  ISETP.NE.AND P0, PT, R11, 0x2, PT ;  /* 0x000000020b00780c */ /* 0x000fc80003f05270 */
[----:B-1----:R-:W-:Y:S02]  /*2870*/  SEL R0, RZ, 0x1, P0 ;  /* 0x00000001ff007807 */ /* 0x002fe40000000000 */
[----:B------:R-:W-:Y:S02]  /*2880*/  SEL R11, R11, RZ, P0 ;  /* 0x000000ff0b0b7207 */ /* 0x000fe40000000000 */
[----:B------:R-:W-:Y:S01]  /*2890*/  LOP3.LUT R10, R10, R0, RZ, 0x3c, !PT ;  /* 0x000000000a0a7212 */ /* 0x000fe200078e3cff */
[----:B------:R-:W-:Y:S01]  /*28a0*/  UIADD3 UR20, UPT, UPT, UR31, UR4, URZ ;  /* 0x000000041f147290 */ /* 0x000fe2000fffe0ff */
[----:B------:R-:W-:Y:S11]  /*28b0*/  BRA.U UP1, `(.L_x_42) ;  /* 0xfffffff101287547 */ /* 0x000ff6000b83ffff */
[----:B------:R-:W-:Y:S01]  /*28c0*/  UIADD3 UR6, UPT, UPT, UR6, 0x18, URZ ;  /* 0x0000001806067890 */ /* 0x000fe2000fffe0ff */
[----:B------:R-:W-:-:S03]  /*28d0*/  SHF.L.U32 R2, R12, 0x1f, RZ ;  /* 0x0000001f0c027819 */ /* 0x000fc600000006ff */
[----:B------:R-:W-:-:S09]  /*28e0*/  ULEA UR4, UR7, UR6, 0x3 ;  /* 0x0000000607047291 */ /* 0x000fd2000f8e18ff */
[----:B------:R-:W1:Y:S02]  /*28f0*/  SYNCS.PHASECHK.TRANS64.TRYWAIT P0, [UR4], R2 ;  /* 0x00000002ff0075a7 */ /* 0x000e640008001104 */
[----:B-1----:R-:W-:Y:S05]  /*2900*/  @!P0 BRA `(.L_x_43) ;  /* 0x0000006400608947 */ /* 0x002fea0003800000 */
.L_x_153:
[----:B------:R-:W-:-:S04]  /*2910*/  UIADD3 UR4, UPT, UPT, UR7, 0x1, URZ ;  /* 0x0000000107047890 */ /* 0x000fc8000fffe0ff */
[----:B------:R-:W-:-:S04]  /*2920*/  UISETP.NE.AND UP0, UPT, UR4, 0x3, UPT ;  /* 0x000000030400788c */ /* 0x000fc8000bf05270 */
[----:B------:R-:W-:Y:S02]  /*2930*/  USEL UR7, URZ, 0x1, UP0 ;  /* 0x00000001ff077887 */ /* 0x000fe40008000000 */
[----:B------:R-:W-:-:S04]  /*2940*/  USEL UR4, UR4, URZ, UP0 ;  /* 0x000000ff04047287 */ /* 0x000fc80008000000 */
[----:B------:R-:W-:Y:S01]  /*2950*/  ULEA UR5, UR4, UR6, 0x3 ;  /* 0x0000000604057291 */ /* 0x000fe2000f8e18ff */
[----:B------:R-:W-:-:S04]  /*2960*/  LOP3.LUT R12, R12, UR7, RZ, 0x3c, !PT ;  /* 0x000000070c0c7c12 */ /* 0x000fc8000f8e3cff */
[----:B-1----:R-:W-:-:S04]  /*2970*/  SHF.L.U32 R2, R12, 0x1f, RZ ;  /* 0x0000001f0c027819 */ /* 0x002fc800000006ff */
[----:B------:R-:W1:Y:S02]  /*2980*/  SYNCS.PHASECHK.TRANS64.TRYWAIT P0, [UR5], R2 ;  /* 0x00000002ff0075a7 */ /* 0x000e640008001105 */
[----:B-1----:R-:W-:Y:S05]  /*2990*/  @!P0 BRA `(.L_x_44) ;  /* 0x0000006400548947 */ /* 0x002fea0003800000 */
.L_x_155:
[----:B------:R-:W-:-:S04]  /*29a0*/  UIADD3 UR4, UPT, UPT, UR4, 0x1, URZ ;  /* 0x0000000104047890 */ /* 0x000fc8000fffe0ff */
[----:B------:R-:W-:-:S04]  /*29b0*/  UISETP.NE.AND UP0, UPT, UR4, 0x3, UPT ;  /* 0x000000030400788c */ /* 0x000fc8000bf05270 */
[----:B------:R-:W-:Y:S02]  /*29c0*/  USEL UR5, URZ, 0x1, UP0 ;  /* 0x00000001ff057887 */ /* 0x000fe40008000000 */
[----:B------:R-:W-:-:S04]  /*29d0*/  USEL UR4, UR4, URZ, UP0 ;  /* 0x000000ff04047287 */ /* 0x000fc80008000000 */
[----:B------:R-:W-:Y:S01]  /*29e0*/  ULEA UR4, UR4, UR6, 0x3 ;  /* 0x0000000604047291 */ /* 0x000fe2000f8e18ff */
[----:B-1----:R-:W-:-:S04]  /*29f0*/  LOP3.LUT R2, R12, UR5, RZ, 0x3c, !PT ;  /* 0x000000050c027c12 */ /* 0x002fc8000f8e3cff */
[----:B------:R-:W-:Y:S01]  /*2a00*/  SHF.L.U32 R2, R2, 0x1f, RZ ;  /* 0x0000001f02027819 */ /* 0x000fe200000006ff */
[----:B------:R-:W-:-:S07]  /*2a10*/  IMAD.U32 R0, RZ, RZ, UR4 ;  /* 0x00000004ff007e24 */ /* 0x000fce000f8e00ff */
.L_x_45:
[----:B-1----:R1:W2:Y:S02]  /*2a20*/  SYNCS.PHASECHK.TRANS64.TRYWAIT P0, [R0+URZ], R2 ;  /* 0x00000002000075a7 */ /* 0x0022a400080011ff */
[----:B--2---:R-:W-:Y:S05]  /*2a30*/  @!P0 NANOSLEEP.SYNCS 0x989680 ;  /* 0x009896800000895d */ /* 0x004fea0003900000 */
[----:B------:R-:W2:Y:S02]  /*2a40*/  @!P0 SYNCS.PHASECHK.TRANS64 P0, [R0+URZ], R2 ;  /* 0x00000002000085a7 */ /* 0x000ea400080010ff */
[----:B--2---:R-:W-:Y:S05]  /*2a50*/  @P0 EXIT ;  /* 0x000000000000094d */ /* 0x004fea0003800000 */
[----:B------:R-:W-:Y:S05]  /*2a60*/  BRA `(.L_x_45) ;  /* 0xfffffffc00ec7947 */ /* 0x000fea000383ffff */
.L_x_22:
[----:B------:R-:W-:-:S04]  /*2a70*/  UISETP.NE.AND UP0, UPT, UR47, URZ, UPT ;  /* 0x000000ff2f00728c */ /* 0x000fc8000bf05270 */
[----:B------:R-:W-:-:S09]  /*2a80*/  UISETP.NE.OR UP0, UPT, UR25, 0x1, UP0 ;  /* 0x000000011900788c */ /* 0x000fd20008705670 */
[----:B------:R-:W-:Y:S05]  /*2a90*/  BRA.U UP0, `(.L_x_46) ;  /* 0x0000000500487547 */ /* 0x000fea000b800000 */
[----:B------:R-:W-:Y:S01]  /*2aa0*/  ISETP.GE.U32.AND P2, PT, R0, 0x4, PT ;  /* 0x000000040000780c */ /* 0x000fe20003f46070 */
[----:B------:R-:W-:Y:S01]  /*2ab0*/  IMAD.MOV.U32 R12, RZ, RZ, 0x1 ;  /* 0x00000001ff0c7424 */ /* 0x000fe200078e00ff */
[----:B------:R-:W-:Y:S02]  /*2ac0*/  CS2R R10, SRZ ;  /* 0x00000000000a7805 */ /* 0x000fe4000001ff00 */
[----:B------:R-:W-:Y:S01]  /*2ad0*/  CS2R R8, SRZ ;  /* 0x0000000000087805 */ /* 0x000fe2000001ff00 */
[----:B------:R-:W-:Y:S01]  /*2ae0*/  UMOV UR6, 0x400 ;  /* 0x0000040000067882 */ /* 0x000fe20000000000 */
[----:B------:R-:W-:Y:S01]  /*2af0*/  UMOV UR5, URZ ;  /* 0x000000ff00057c82 */ /* 0x000fe20008000000 */
[----:B------:R-:W-:-:S12]  /*2b00*/  ULEA UR6, UR47, UR6, 0x18 ;  /* 0x000000062f067291 */ /* 0x000fd8000f8ec0ff */
.L_x_50:
[----:B------:R-:W-:Y:S02]  /*2b10*/  LEA R2, R8, UR6, 0x3 ;  /* 0x0000000608027c11 */ /* 0x000fe4000f8e18ff */
[----:B------:R-:W-:-:S03]  /*2b20*/  SHF.L.U32 R4, R9, 0x1f, RZ ;  /* 0x0000001f09047819 */ /* 0x000fc600000006ff */
[----:B------:R-:W-:Y:S01]  /*2b30*/  VIADD R5, R2, 0xf0 ;  /* 0x000000f002057836 */ /* 0x000fe20000000000 */
[----:B------:R-:W1:Y:S02]  /*2b40*/  SYNCS.PHASECHK.TRANS64.TRYWAIT P0, [R2+URZ+0xe0], R4 ;  /* 0x0000e004020075a7 */ /* 0x000e6400080011ff */
[----:B-1----:R-:W-:Y:S05]  /*2b50*/  @!P0 BRA `(.L_x_47) ;  /* 0x0000006000fc8947 */ /* 0x002fea0003800000 */
.L_x_156:
[----:B------:R-:W-:Y:S01]  /*2b60*/  ULEA UR4, UR5, UR6, 0x3 ;  /* 0x0000000605047291 */ /* 0x000fe2000f8e18ff */
[----:B-1----:R-:W-:Y:S01]  /*2b70*/  PRMT R2, RZ, 0x654, R5 ;  /* 0x00000654ff027816 */ /* 0x002fe20000000005 */
[----:B------:R-:W-:Y:S01]  /*2b80*/  @!P2 IMAD.MOV.U32 R4, RZ, RZ, 0x10 ;  /* 0x00000010ff04a424 */ /* 0x000fe200078e00ff */
[----:B------:R-:W-:Y:S01]  /*2b90*/  SHF.L.U32 R5, R12, 0x1f, RZ ;  /* 0x0000001f0c057819 */ /* 0x000fe200000006ff */
[----:B------:R-:W-:Y:S01]  /*2ba0*/  UIADD3 UR7, UPT, UPT, UR4, 0x80, URZ ;  /* 0x0000008004077890 */ /* 0x000fe2000fffe0ff */
[----:B------:R1:W-:Y:S05]  /*2bb0*/  SYNCS.ARRIVE.TRANS64.RED.A1T0 RZ, [R2+URZ], RZ ;  /* 0x000000ff02ff79a7 */ /* 0x0003ea00081004ff */
[----:B------:R-:W-:Y:S01]  /*2bc0*/  IMAD.U32 R6, RZ, RZ, UR7 ;  /* 0x00000007ff067e24 */ /* 0x000fe2000f8e00ff */
[----:B------:R-:W2:Y:S04]  /*2bd0*/  SYNCS.PHASECHK.TRANS64.TRYWAIT P0, [UR4+0x90], R5 ;  /* 0x00009005ff0075a7 */ /* 0x000ea80008001104 */
[----:B------:R-:W-:Y:S01]  /*2be0*/  PRMT R6, R0, 0x654, R6 ;  /* 0x0000065400067816 */ /* 0x000fe20000000006 */
[----:B-12---:R-:W-:Y:S06]  /*2bf0*/  @!P0 BRA `(.L_x_48) ;  /* 0x0000006000e88947 */ /* 0x006fec0003800000 */
.L_x_158:
[----:B------:R-:W-:Y:S01]  /*2c00*/  ULEA UR8, UR5, UR6, 0x4 ;  /* 0x0000000605087291 */ /* 0x000fe2000f8e20ff */
[----:B------:R-:W-:Y:S01]  /*2c10*/  SEL R3, R6, R3, !P2 ;  /* 0x0000000306037207 */ /* 0x000fe20005000000 */
[----:B------:R-:W-:Y:S01]  /*2c20*/  UIADD3 UR9, UPT, UPT, UR4, 0x80, URZ ;  /* 0x0000008004097890 */ /* 0x000fe2000fffe0ff */
[----:B-1----:R-:W-:Y:S01]  /*2c30*/  LEA R2, R11, UR6, 0x3 ;  /* 0x000000060b027c11 */ /* 0x002fe2000f8e18ff */
[----:B------:R-:W-:Y:S01]  /*2c40*/  UIADD3 UR8, UPT, UPT, UR8, 0x110, URZ ;  /* 0x0000011008087890 */ /* 0x000fe2000fffe0ff */
[----:B------:R1:W-:Y:S01]  /*2c50*/  @!P2 SYNCS.ARRIVE.TRANS64.RED RZ, [R3+URZ], R4 ;  /* 0x0000000403ffa9a7 */ /* 0x0003e200080004ff */
[----:B------:R-:W-:Y:S01]  /*2c60*/  UIADD3 UR4, UPT, UPT, UR5, 0x1, URZ ;  /* 0x0000000105047890 */ /* 0x000fe2000fffe0ff */
[----:B------:R-:W-:-:S03]  /*2c70*/  VIADD R8, R8, 0x1 ;  /* 0x0000000108087836 */ /* 0x000fc60000000000 */
[----:B------:R-:W-:Y:S02]  /*2c80*/  UISETP.NE.AND UP0, UPT, UR4, 0x2, UPT ;  /* 0x000000020400788c */ /* 0x000fe4000bf05270 */
[----:B------:R-:W-:Y:S01]  /*2c90*/  ISETP.NE.AND P0, PT, R8, 0x2, PT ;  /* 0x000000020800780c */ /* 0x000fe20003f05270 */
[----:B------:R-:W-:Y:S06]  /*2ca0*/  UGETNEXTWORKID.BROADCAST [UR8], [UR9] ;  /* 0x00000000080073ca */ /* 0x000fec0008000100 */
[----:B------:R-:W-:Y:S02]  /*2cb0*/  USEL UR7, URZ, 0x1, UP0 ;  /* 0x00000001ff077887 */ /* 0x000fe40008000000 */
[----:B------:R-:W-:-:S04]  /*2cc0*/  USEL UR5, UR4, URZ, UP0 ;  /* 0x000000ff04057287 */ /* 0x000fc80008000000 */
[----:B------:R-:W-:Y:S02]  /*2cd0*/  LOP3.LUT R12, R12, UR7, RZ, 0x3c, !PT ;  /* 0x000000070c0c7c12 */ /* 0x000fe4000f8e3cff */
[----:B-1----:R-:W-:-:S04]  /*2ce0*/  SHF.L.U32 R4, R10, 0x1f, RZ ;  /* 0x0000001f0a047819 */ /* 0x002fc800000006ff */
[----:B------:R-:W1:Y:S02]  /*2cf0*/  SYNCS.PHASECHK.TRANS64.TRYWAIT P1, [R2+URZ+0x80], R4 ;  /* 0x00008004020075a7 */ /* 0x000e6400080211ff */
[----:B-1----:R-:W-:Y:S05]  /*2d00*/  @!P1 BRA `(.L_x_49) ;  /* 0x0000006000bc9947 */ /* 0x002fea0003800000 */
.L_x_159:
[C---:B-1----:R-:W-:Y:S01]  /*2d10*/  LEA R4, R11.reuse, UR6, 0x4 ;  /* 0x000000060b047c11 */ /* 0x042fe2000f8e20ff */
[----:B------:R-:W-:Y:S01]  /*2d20*/  VIADD R2, R2, 0x90 ;  /* 0x0000009002027836 */ /* 0x000fe20000000000 */
[----:B------:R-:W-:Y:S01]  /*2d30*/  SEL R8, R8, RZ, P0 ;  /* 0x000000ff08087207 */ /* 0x000fe20000000000 */
[----:B------:R-:W-:-:S03]  /*2d40*/  VIADD R11, R11, 0x1 ;  /* 0x000000010b0b7836 */ /* 0x000fc60000000000 */
[----:B------:R-:W1:Y:S01]  /*2d50*/  LDS.128 R4, [R4+0x110] ;  /* 0x0001100004047984 */ /* 0x000e620000000c00 */
[----:B------:R-:W-:Y:S02]  /*2d60*/  PRMT R2, RZ, 0x654, R2 ;  /* 0x00000654ff027816 */ /* 0x000fe40000000002 */
[C---:B------:R-:W-:Y:S01]  /*2d70*/  ISETP.NE.AND P1, PT, R11.reuse, 0x2, PT ;  /* 0x000000020b00780c */ /* 0x040fe20003f25270 */
[----:B------:R-:W-:Y:S01]  /*2d80*/  @!PT LDS RZ, [RZ] ;  /* 0x00000000fffff984 */ /* 0x000fe20000000800 */
[----:B------:R-:W-:Y:S01]  /*2d90*/  @!PT LDS RZ, [RZ] ;  /* 0x00000000fffff984 */ /* 0x000fe20000000800 */
[----:B------:R-:W-:Y:S01]  /*2da0*/  @!PT LDS RZ, [RZ] ;  /* 0x00000000fffff984 */ /* 0x000fe20000000800 */
[----:B------:R-:W-:Y:S01]  /*2db0*/  @!PT LDS RZ, [RZ] ;  /* 0x00000000fffff984 */ /* 0x000fe20000000800 */
[----:B------:R2:W-:Y:S06]  /*2dc0*/  MEMBAR.ALL.CTA ;  /* 0x0000000000007992 */ /* 0x0005ec0000008000 */
[----:B--2---:R-:W2:Y:S01]  /*2dd0*/  FENCE.VIEW.ASYNC.S ;  /* 0x00000000000073c6 */ /* 0x004ea20000000000 */
[----:B------:R-:W-:Y:S01]  /*2de0*/  SEL R11, R11, RZ, P1 ;  /* 0x000000ff0b0b7207 */ /* 0x000fe20000800000 */
[----:B--2---:R2:W-:Y:S01]  /*2df0*/  SYNCS.ARRIVE.TRANS64.RED.A1T0 RZ, [R2+URZ], RZ ;  /* 0x000000ff02ff79a7 */ /* 0x0045e200081004ff */
[----:B-1----:R-:W-:-:S02]  /*2e00*/  LOP3.LUT P3, RZ, R6, 0x1, RZ, 0xc0, !PT ;  /* 0x0000000106ff7812 */ /* 0x002fc4000786c0ff */
[----:B------:R-:W-:-:S04]  /*2e10*/  SEL R4, RZ, 0x1, P1 ;  /* 0x00000001ff047807 */ /* 0x000fc80000800000 */
[----:B------:R-:W-:Y:S02]  /*2e20*/  LOP3.LUT R10, R10, R4, RZ, 0x3c, !PT ;  /* 0x000000040a0a7212 */ /* 0x000fe400078e3cff */
[----:B--2---:R-:W-:-:S04]  /*2e30*/  SEL R2, RZ, 0x1, P0 ;  /* 0x00000001ff027807 */ /* 0x004fc80000000000 */
[----:B------:R-:W-:Y:S01]  /*2e40*/  LOP3.LUT R9, R9, R2, RZ, 0x3c, !PT ;  /* 0x0000000209097212 */ /* 0x000fe200078e3cff */
[----:B------:R-:W-:Y:S06]  /*2e50*/  @P3 BRA `(.L_x_50) ;  /* 0xfffffffc002c3947 */ /* 0x000fec000383ffff */
[----:B------:R-:W-:Y:S01]  /*2e60*/  ULEA UR4, UR5, UR6, 0x3 ;  /* 0x0000000605047291 */ /* 0x000fe2000f8e18ff */
[----:B------:R-:W-:-:S08]  /*2e70*/  SHF.L.U32 R2, R12, 0x1f, RZ ;  /* 0x0000001f0c027819 */ /* 0x000fd000000006ff */
[----:B------:R-:W1:Y:S02]  /*2e80*/  SYNCS.PHASECHK.TRANS64 P0, [UR4+0x90], R2 ;  /* 0x00009002ff0075a7 */ /* 0x000e640008001004 */
[----:B-1----:R-:W-:Y:S05]  /*2e90*/  @P0 BRA `(.L_x_51) ;  /* 0x0000000000080947 */ /* 0x002fea0003800000 */
[----:B------:R-:W1:Y:S02]  /*2ea0*/  SYNCS.PHASECHK.TRANS64.TRYWAIT P0, [UR4+0x90], R2 ;  /* 0x00009002ff0075a7 */ /* 0x000e640008001104 */
[----:B-1----:R-:W-:Y:S05]  /*2eb0*/  @!P0 BRA `(.L_x_52) ;  /* 0x0000006000648947 */ /* 0x002fea0003800000 */
.L_x_51:
[----:B------:R-:W-:-:S04]  /*2ec0*/  UIADD3 UR7, UPT, UPT, UR5, 0x1, URZ ;  /* 0x0000000105077890 */ /* 0x000fc8000fffe0ff */
[----:B------:R-:W-:-:S04]  /*2ed0*/  UISETP.NE.AND UP0, UPT, UR7, 0x2, UPT ;  /* 0x000000020700788c */ /* 0x000fc8000bf05270 */
[----:B------:R-:W-:Y:S02]  /*2ee0*/  USEL UR8, URZ, 0x1, UP0 ;  /* 0x00000001ff087887 */ /* 0x000fe40008000000 */
[----:B------:R-:W-:-:S04]  /*2ef0*/  USEL UR7, UR7, URZ, UP0 ;  /* 0x000000ff07077287 */ /* 0x000fc80008000000 */
[----:B------:R-:W-:Y:S01]  /*2f00*/  ULEA UR7, UR7, UR6, 0x3 ;  /* 0x0000000607077291 */ /* 0x000fe2000f8e18ff */
[----:B-1----:R-:W-:-:S04]  /*2f10*/  LOP3.LUT R2, R12, UR8, RZ, 0x3c, !PT ;  /* 0x000000080c027c12 */ /* 0x002fc8000f8e3cff */
[----:B------:R-:W-:-:S04]  /*2f20*/  SHF.L.U32 R0, R2, 0x1f, RZ ;  /* 0x0000001f02007819 */ /* 0x000fc800000006ff */
[----:B------:R-:W1:Y:S02]  /*2f30*/  SYNCS.PHASECHK.TRANS64 P0, [UR7+0x90], R0 ;  /* 0x00009000ff0075a7 */ /* 0x000e640008001007 */
[----:B-1----:R-:W-:Y:S05]  /*2f40*/  @P0 EXIT ;  /* 0x000000000000094d */ /* 0x002fea0003800000 */
[----:B------:R-:W-:Y:S02]  /*2f50*/  SHF.L.U32 R2, R2, 0x1f, RZ ;  /* 0x0000001f02027819 */ /* 0x000fe400000006ff */
[----:B------:R-:W-:-:S07]  /*2f60*/  MOV R0, UR7 ;  /* 0x0000000700007c02 */ /* 0x000fce0008000f00 */
.L_x_53:
[----:B-1----:R1:W2:Y:S02]  /*2f70*/  SYNCS.PHASECHK.TRANS64.TRYWAIT P0, [R0+URZ+0x90], R2 ;  /* 0x00009002000075a7 */ /* 0x0022a400080011ff */
[----:B--2---:R-:W-:Y:S05]  /*2f80*/  @!P0 NANOSLEEP.SYNCS 0x989680 ;  /* 0x009896800000895d */ /* 0x004fea0003900000 */
[----:B------:R-:W2:Y:S02]  /*2f90*/  @!P0 SYNCS.PHASECHK.TRANS64 P0, [R0+URZ+0x90], R2 ;  /* 0x00009002000085a7 */ /* 0x000ea400080010ff */
[----:B--2---:R-:W-:Y:S05]  /*2fa0*/  @P0 EXIT ;  /* 0x000000000000094d */ /* 0x004fea0003800000 */
[----:B------:R-:W-:Y:S05]  /*2fb0*/  BRA `(.L_x_53) ;  /* 0xfffffffc00ec7947 */ /* 0x000fea000383ffff */
.L_x_46:
[----:B------:R-:W-:Y:S05]  /*2fc0*/  BRA.U UP4, `(.L_x_54) ;  /* 0x0000001104d87547 */ /* 0x000fea000b800000 */
[----:B------:R-:W-:Y:S01]  /*2fd0*/  UMOV UR4, 0x40 ;  /* 0x0000004000047882 */ /* 0x000fe20000000000 */
[----:B------:R-:W-:Y:S01]  /*2fe0*/  NOP ;  /* 0x0000000000007918 */ /* 0x000fe20000000000 */
[----:B------:R-:W-:Y:S01]  /*2ff0*/  ULEA UR5, UR47, UR4, 0x18 ;  /* 0x000000042f057291 */ /* 0x000fe2000f8ec0ff */
[----:B------:R-:W-:Y:S02]  /*3000*/  UMOV UR6, 0x400 ;  /* 0x0000040000067882 */ /* 0x000fe40000000000 */
[----:B------:R-:W-:-:S06]  /*3010*/  ULEA UR6, UR47, UR6, 0x18 ;  /* 0x000000062f067291 */ /* 0x000fcc000f8ec0ff */
[----:B------:R-:W1:Y:S02]  /*3020*/  LDS.U8 R0, [UR5+0x1c] ;  /* 0x00001c05ff007984 */ /* 0x000e640008000000 */
[----:B-1----:R-:W-:-:S13]  /*3030*/  ISETP.NE.AND P0, PT, R0, RZ, PT ;  /* 0x000000ff0000720c */ /* 0x002fda0003f05270 */
[----:B------:R-:W-:Y:S05]  /*3040*/  @P0 BRA `(.L_x_55) ;  /* 0x0000000400080947 */ /* 0x000fea0003800000 */
[----:B------:R-:W-:Y:S02]  /*3050*/  UISETP.NE.U32.AND UP1, UPT, UR48, 0x1, UPT ;  /* 0x000000013000788c */ /* 0x000fe4000bf25070 */
[----:B------:R-:W-:-:S07]  /*3060*/  UIADD3 UR7, UPT, UPT, UR5, 0x8, URZ ;  /* 0x0000000805077890 */ /* 0x000fce000fffe0ff */
[----:B------:R-:W-:Y:S05]  /*3070*/  BRA.U !UP1, `(.L_x_56) ;  /* 0x00000001099c7547 */ /* 0x000fea000b800000 */
[----:B------:R-:W-:Y:S01]  /*3080*/  ELECT P0, URZ, PT ;  /* 0x0000000000ff782f */ /* 0x000fe20003800000 */
[----:B------:R-:W-:-:S12]  /*3090*/  BSSY B0, `(.L_x_56) ;  /* 0x0000025000007945 */ /* 0x000fd80003800000 */
[----:B------:R-:W-:Y:S05]  /*30a0*/  @!P0 BRA `(.L_x_57) ;  /* 0x00000000008c8947 */ /* 0x000fea0003800000 */
[----:B------:R-:W-:-:S05]  /*30b0*/  UMOV UR4, 0x10 ;  /* 0x0000001000047882 */ /* 0x000fca0000000000 */
[----:B------:R-:W-:Y:S04]  /*30c0*/  DEPBAR.LE SB1, 0x36 ;  /* 0x00009d800000791a */ /* 0x000fe80000000000 */
[----:B------:R-:W1:Y:S02]  /*30d0*/  UTCATOMSWS.2CTA.FIND_AND_SET.ALIGN UP0, UR4, UR4 ;  /* 0x00000004000475e3 */ /* 0x000e640008200800 */
[----:B-1----:R-:W-:Y:S01]  /*30e0*/  MOV R10, UR4 ;  /* 0x00000004000a7c02 */ /* 0x002fe20008000f00 */
[----:B------:R-:W-:Y:S06]  /*30f0*/  BRA.U UP0, `(.L_x_58) ;  /* 0x0000000100187547 */ /* 0x000fec000b800000 */
.L_x_59:
[----:B------:R-:W-:Y:S05]  /*3100*/  NANOSLEEP 0x64 ;  /* 0x000000640000795d */ /* 0x000fea0003800000 */
[----:B------:R-:W-:-:S05]  /*3110*/  UMOV UR4, 0x10 ;  /* 0x0000001000047882 */ /* 0x000fca0000000000 */
[----:B------:R-:W-:Y:S04]  /*3120*/  DEPBAR.LE SB1, 0x36 ;  /* 0x00009d800000791a */ /* 0x000fe80000000000 */
[----:B------:R-:W1:Y:S02]  /*3130*/  UTCATOMSWS.2CTA.FIND_AND_SET.ALIGN UP0, UR4, UR4 ;  /* 0x00000004000475e3 */ /* 0x000e640008200800 */
[----:B-1----:R-:W-:Y:S01]  /*3140*/  MOV R10, UR4 ;  /* 0x00000004000a7c02 */ /* 0x002fe20008000f00 */
[----:B------:R-:W-:Y:S05]  /*3150*/  BRA.U !UP0, `(.L_x_59) ;  /* 0xfffffffd08e87547 */ /* 0x000fea000b83ffff */
.L_x_58:
[----:B------:R-:W1:Y:S01]  /*3160*/  LDS R6, [UR5+0x10] ;  /* 0x00001005ff067984 */ /* 0x000e620008000800 */
[----:B------:R-:W-:Y:S01]  /*3170*/  IMAD.U32 R0, RZ, RZ, UR6 ;  /* 0x00000006ff007e24 */ /* 0x000fe2000f8e00ff */
[----:B------:R-:W-:-:S03]  /*3180*/  MOV R4, UR49 ;  /* 0x0000003100047c02 */ /* 0x000fc60008000f00 */
[----:B------:R-:W-:Y:S01]  /*3190*/  VIADD R0, R0, 0x130 ;  /* 0x0000013000007836 */ /* 0x000fe20000000000 */
[----:B-1----:R-:W-:-:S04]  /*31a0*/  SHF.L.U32 R6, R6, 0x1f, RZ ;  /* 0x0000001f06067819 */ /* 0x002fc800000006ff */
[----:B------:R-:W1:Y:S02]  /*31b0*/  SYNCS.PHASECHK.TRANS64.TRYWAIT P0, [UR5+0x8], R6 ;  /* 0x00000806ff0075a7 */ /* 0x000e640008001105 */
[----:B-1----:R-:W-:Y:S05]  /*31c0*/  @P0 BRA `(.L_x_60) ;  /* 0x0000000000080947 */ /* 0x002fea0003800000 */
[----:B------:R-:W1:Y:S02]  /*31d0*/  SYNCS.PHASECHK.TRANS64.TRYWAIT P0, [UR5+0x8], R6 ;  /* 0x00000806ff0075a7 */ /* 0x000e640008001105 */
[----:B-1----:R-:W-:Y:S05]  /*31e0*/  @!P0 BRA `(.L_x_61) ;  /* 0x0000005c00b08947 */ /* 0x002fea0003800000 */
.L_x_60:
[----:B------:R-:W-:Y:S01]  /*31f0*/  PRMT R4, R4, 0x654, R0 ;  /* 0x0000065404047816 */ /* 0x000fe20000000000 */
[----:B------:R-:W-:Y:S01]  /*3200*/  HFMA2 R0, -RZ, RZ, 0, 5.9604644775390625e-08 ;  /* 0x00000001ff007431 */ /* 0x000fe200000001ff */
[----:B------:R-:W-:Y:S01]  /*3210*/  UPRMT UR4, UR49, 0x654, UR7 ;  /* 0x0000065431047896 */ /* 0x000fe20008000007 */
[----:B------:R-:W-:Y:S02]  /*3220*/  IMAD.MOV.U32 R8, RZ, RZ, 0xffff ;  /* 0x0000ffffff087424 */ /* 0x000fe400078e00ff */
[----:B-1----:R-:W-:Y:S02]  /*3230*/  IMAD.MOV.U32 R6, RZ, RZ, 0x4 ;  /* 0x00000004ff067424 */ /* 0x002fe400078e00ff */
[----:B------:R-:W-:Y:S01]  /*3240*/  IMAD.SHL.U32 R9, R10, 0x20, RZ ;  /* 0x000000200a097824 */ /* 0x000fe200078e00ff */
[----:B------:R-:W-:Y:S02]  /*3250*/  MOV R5, UR4 ;  /* 0x0000000400057c02 */ /* 0x000fe40008000f00 */
[-C--:B------:R-:W-:Y:S01]  /*3260*/  SHF.L.U32 R8, R8, R10.reuse, RZ ;  /* 0x0000000a08087219 */ /* 0x080fe200000006ff */
[----:B------:R1:W-:Y:S01]  /*3270*/  SYNCS.ARRIVE.TRANS64.RED RZ, [UR4], R6 ;  /* 0x00000006ffff79a7 */ /* 0x0003e20008000404 */
[----:B------:R-:W-:Y:S01]  /*3280*/  SHF.L.U32 R7, R0, R10, RZ ;  /* 0x0000000a00077219 */ /* 0x000fe200000006ff */
[----:B------:R1:W-:Y:S04]  /*3290*/  STS [UR6+0x130], R9 ;  /* 0x00013009ff007988 */ /* 0x0003e80008000806 */
[----:B------:R1:W-:Y:S04]  /*32a0*/  STAS [R4.64], R10 ;  /* 0x0000000a04007dbd */ /* 0x0003e8000c0008ff */
[----:B------:R1:W-:Y:S04]  /*32b0*/  ATOMS.OR RZ, [UR5+0x14], R8 ;  /* 0x00001408ffff798c */ /* 0x0003e8000b000005 */
[----:B------:R1:W-:Y:S04]  /*32c0*/  ATOMS.OR RZ, [UR5+0x18], R7 ;  /* 0x00001807ffff798c */ /* 0x0003e8000b000005 */
[----:B------:R1:W-:Y:S02]  /*32d0*/  ATOMS.XOR RZ, [UR5+0x10], R0 ;  /* 0x00001000ffff798c */ /* 0x0003e4000b800005 */
.L_x_57:
[----:B------:R-:W-:Y:S05]  /*32e0*/  BSYNC B0 ;  /* 0x0000000000007941 */ /* 0x000fea0003800000 */
.L_x_56:
[----:B------:R-:W-:Y:S05]  /*32f0*/  BRA.U UP1, `(.L_x_62) ;  /* 0x00000001016c7547 */ /* 0x000fea000b800000 */
[----:B------:R-:W-:-:S03]  /*3300*/  UMOV UR4, 0xffffffff ;  /* 0xffffffff00047882 */ /* 0x000fc60000000000 */
[----:B------:R-:W-:Y:S05]  /*3310*/  BRA.DIV UR4, `(.L_x_63) ;  /* 0x0000005e047c7947 */ /* 0x000fea000b800000 */
[----:B------:R-:W-:-:S13]  /*3320*/  ELECT P6, URZ, PT ;  /* 0x0000000000ff782f */ /* 0x000fda00038c0000 */
.L_x_163:
[----:B------:R-:W-:Y:S05]  /*3330*/  @!P6 BRA `(.L_x_62) ;  /* 0x00000000005ce947 */ /* 0x000fea0003800000 */
[----:B-1----:R-:W1:Y:S02]  /*3340*/  LDS R4, [UR5+0x10] ;  /* 0x00001005ff047984 */ /* 0x002e640008000800 */
[----:B-1----:R-:W-:-:S04]  /*3350*/  SHF.L.U32 R4, R4, 0x1f, RZ ;  /* 0x0000001f04047819 */ /* 0x002fc800000006ff */
[----:B------:R-:W1:Y:S02]  /*3360*/  SYNCS.PHASECHK.TRANS64.TRYWAIT P0, [UR5+0x8], R4 ;  /* 0x00000804ff0075a7 */ /* 0x000e640008001105 */
[----:B-1----:R-:W-:Y:S05]  /*3370*/  @P0 BRA `(.L_x_64) ;  /* 0x0000000000080947 */ /* 0x002fea0003800000 */
[----:B------:R-:W1:Y:S02]  /*3380*/  SYNCS.PHASECHK.TRANS64.TRYWAIT P0, [UR5+0x8], R4 ;  /* 0x00000804ff0075a7 */ /* 0x000e640008001105 */
[----:B-1----:R-:W-:Y:S05]  /*3390*/  @!P0 BRA `(.L_x_65) ;  /* 0x0000005c007c8947 */ /* 0x002fea0003800000 */
.L_x_64:
[----:B------:R-:W2:Y:S01]  /*33a0*/  LDS R6, [UR6+0x130] ;  /* 0x00013006ff067984 */ /* 0x000ea20008000800 */
[----:B-1----:R-:W-:Y:S02]  /*33b0*/  HFMA2 R0, -RZ, RZ, 0, 5.9604644775390625e-08 ;  /* 0x00000001ff007431 */ /* 0x002fe400000001ff */
[----:B------:R-:W-:Y:S01]  /*33c0*/  IMAD.MOV.U32 R4, RZ, RZ, 0xffff ;  /* 0x0000ffffff047424 */ /* 0x000fe200078e00ff */
[----:B------:R-:W-:Y:S01]  /*33d0*/  UPRMT UR4, UR49, 0x654, UR7 ;  /* 0x0000065431047896 */ /* 0x000fe20008000007 */
[----:B--2---:R-:W-:-:S03]  /*33e0*/  IMAD.SHL.U32 R5, R6, 0x20, RZ ;  /* 0x0000002006057824 */ /* 0x004fc600078e00ff */
[-C--:B------:R-:W-:Y:S02]  /*33f0*/  SHF.L.U32 R4, R4, R6.reuse, RZ ;  /* 0x0000000604047219 */ /* 0x080fe400000006ff */
[----:B------:R-:W-:Y:S01]  /*3400*/  SHF.L.U32 R6, R0, R6, RZ ;  /* 0x0000000600067219 */ /* 0x000fe200000006ff */
[----:B------:R2:W-:Y:S04]  /*3410*/  STS [UR6+0x130], R5 ;  /* 0x00013005ff007988 */ /* 0x0005e80008000806 */
[----:B------:R2:W-:Y:S04]  /*3420*/  ATOMS.OR RZ, [UR5+0x14], R4 ;  /* 0x00001404ffff798c */ /* 0x0005e8000b000005 */
[----:B------:R2:W-:Y:S01]  /*3430*/  ATOMS.OR RZ, [UR5+0x18], R6 ;  /* 0x00001806ffff798c */ /* 0x0005e2000b000005 */
[----:B------:R-:W-:Y:S03]  /*3440*/  SYNCS.ARRIVE.TRANS64.RED.A1T0 RZ, [UR4], RZ ;  /* 0x000000ffffff79a7 */ /* 0x000fe60008100404 */
[----:B------:R2:W-:Y:S01]  /*3450*/  ATOMS.XOR RZ, [UR5+0x10], R0 ;  /* 0x00001000ffff798c */ /* 0x0005e2000b800005 */
[----:B------:R-:W-:Y:S05]  /*3460*/  BRA `(.L_x_62) ;  /* 0x0000000000107947 */ /* 0x000fea0003800000 */
.L_x_55:
[----:B------:R-:W-:Y:S02]  /*3470*/  MOV R0, 0xffffffff ;  /* 0xffffffff00007802 */ /* 0x000fe40000000f00 */
[----:B------:R-:W-:-:S03]  /*3480*/  MOV R4, 0x34b0 ;  /* 0x000034b000047802 */ /* 0x000fc60000000f00 */
[----:B------:R1:W-:Y:S04]  /*3490*/  STS [UR6+0x130], R0 ;  /* 0x00013000ff007988 */ /* 0x0003e80008000806 */
[----:B-1---5:R-:W-:Y:S05]  /*34a0*/  CALL.REL.NOINC `($__internal_1_$__cuda_sm10x_tcgen05_guardrail_trap_phase_invalid_during_alloc) ;  /* 0x0000006400507944 */ /* 0x022fea0003c00000 */
.L_x_62:
[----:B------:R-:W-:Y:S05]  /*34b0*/  WARPSYNC.ALL ;  /* 0x0000000000007948 */ /* 0x000fea0003800000 */
[----:B------:R-:W3:Y:S01]  /*34c0*/  S2UR UR4, SR_CgaCtaId ;  /* 0x00000000000479c3 */ /* 0x000ee20000008800 */
[----:B------:R-:W-:Y:S01]  /*34d0*/  UMOV UR26, 0x400 ;  /* 0x00000400001a7882 */ /* 0x000fe20000000000 */
[----:B------:R-:W-:-:S06]  /*34e0*/  NOP ;  /* 0x0000000000007918 */ /* 0x000fcc0000000000 */
[----:B------:R-:W-:Y:S06]  /*34f0*/  BAR.ARV 0x6, 0xa0 ;  /* 0x0182800000007b1d */ /* 0x000fec0000002000 */
[----:B------:R-:W4:Y:S01]  /*3500*/  LDCU UR6, c[0x0][0x38c] ;  /* 0x00007180ff0677ac */ /* 0x000f220008000800 */
[----:B------:R-:W-:Y:S01]  /*3510*/  LOP3.LUT R3, R3, 0xffff, RZ, 0xc0, !PT ;  /* 0x0000ffff03037812 */ /* 0x000fe200078ec0ff */
[----:B-1----:R-:W-:Y:S01]  /*3520*/  IMAD.MOV.U32 R9, RZ, RZ, 0x1 ;  /* 0x00000001ff097424 */ /* 0x002fe200078e00ff */
[----:B------:R-:W-:Y:S01]  /*3530*/  LOP3.LUT R2, R2, 0xffff, RZ, 0xc0, !PT ;  /* 0x0000ffff02027812 */ /* 0x000fe200078ec0ff */
[----:B------:R-:W-:Y:S01]  /*3540*/  IMAD.MOV.U32 R8, RZ, RZ, RZ ;  /* 0x000000ffff087224 */ /* 0x000fe200078e00ff */
[----:B------:R-:W-:Y:S01]  /*3550*/  R2UR UR28, R3 ;  /* 0x00000000031c72ca */ /* 0x000fe200000e0000 */
[----:B------:R-:W-:Y:S01]  /*3560*/  UMOV UR32, URZ ;  /* 0x000000ff00207c82 */ /* 0x000fe20008000000 */
[----:B------:R-:W-:-:S02]  /*3570*/  R2UR UR42, R2 ;  /* 0x00000000022a72ca */ /* 0x000fc400000e0000 */
[----:B------:R-:W-:Y:S01]  /*3580*/  CS2R R2, SRZ ;  /* 0x0000000000027805 */ /* 0x000fe2000001ff00 */
[----:B------:R-:W-:Y:S01]  /*3590*/  UMOV UR23, URZ ;  /* 0x000000ff00177c82 */ /* 0x000fe20008000000 */
[----:B---3--:R-:W-:Y:S01]  /*35a0*/  ULEA UR26, UR4, UR26, 0x18 ;  /* 0x0000001a041a7291 */ /* 0x008fe2000f8ec0ff */
[----:B------:R-:W-:Y:S01]  /*35b0*/  UMOV UR22, URZ ;  /* 0x000000ff00167c82 */ /* 0x000fe20008000000 */
[----:B------:R-:W-:Y:S02]  /*35c0*/  UISETP.NE.AND UP3, UPT, UR48, URZ, UPT ;  /* 0x000000ff3000728c */ /* 0x000fe4000bf65270 */
[----:B------:R-:W-:Y:S02]  /*35d0*/  UIADD3 UR5, UPT, UPT, UR26, 0x4300, URZ ;  /* 0x000043001a057890 */ /* 0x000fe4000fffe0ff */
[----:B------:R-:W-:-:S03]  /*35e0*/  UIADD3 UR4, UPT, UPT, UR26, 0xa300, URZ ;  /* 0x0000a3001a047890 */ /* 0x000fc6000fffe0ff */
[----:B--2---:R-:W1:Y:S01]  /*35f0*/  LDS R0, [UR26+0x130] ;  /* 0x0001301aff007984 */ /* 0x004e620008000800 */
[----:B----4-:R-:W-:Y:S02]  /*3600*/  UIADD3 UR6, UPT, UPT, UR6, 0x3f, URZ ;  /* 0x0000003f06067890 */ /* 0x010fe4000fffe0ff */
[----:B------:R-:W-:Y:S02]  /*3610*/  USHF.R.U32.HI UR5, URZ, 0x4, UR5 ;  /* 0x00000004ff057899 */ /* 0x000fe40008011605 */
[----:B------:R-:W-:Y:S02]  /*3620*/  USHF.R.S32.HI UR33, URZ, 0x1f, UR6 ;  /* 0x0000001fff217899 */ /* 0x000fe40008011406 */
[----:B------:R-:W-:Y:S02]  /*3630*/  USHF.R.U32.HI UR4, URZ, 0x4, UR4 ;  /* 0x00000004ff047899 */ /* 0x000fe40008011604 */
[----:B------:R-:W-:Y:S02]  /*3640*/  ULEA.HI UR33, UR33, UR6, URZ, 0x6 ;  /* 0x0000000621217291 */ /* 0x000fe4000f8f30ff */
[----:B------:R-:W-:-:S02]  /*3650*/  ULOP3.LUT UR5, UR5, 0x3fff, URZ, 0xc0, !UPT ;  /* 0x00003fff05057892 */ /* 0x000fc4000f8ec0ff */
[----:B------:R-:W-:Y:S02]  /*3660*/  USHF.R.S32.HI UR33, URZ, 0x6, UR33 ;  /* 0x00000006ff217899 */ /* 0x000fe40008011421 */
[----:B------:R-:W-:Y:S02]  /*3670*/  ULOP3.LUT UR30, UR4, 0x3fff, URZ, 0xc0, !UPT ;  /* 0x00003fff041e7892 */ /* 0x000fe4000f8ec0ff */
[----:B------:R-:W-:Y:S01]  /*3680*/  UISETP.LT.AND UP0, UPT, UR33, 0x1, UPT ;  /* 0x000000012100788c */ /* 0x000fe2000bf01270 */
[----:B------:R-:W-:Y:S01]  /*3690*/  UMOV UR40, 0x0 ;  /* 0x0000000000287882 */ /* 0x000fe20000000000 */
[----:B------:R-:W-:Y:S01]  /*36a0*/  UMOV UR41, 0x8200010 ;  /* 0x0820001000297882 */ /* 0x000fe20000000000 */
[----:B------:R-:W-:Y:S02]  /*36b0*/  ULOP3.LUT UR29, UR5, 0x10000, URZ, 0xfc, !UPT ;  /* 0x00010000051d7892 */ /* 0x000fe4000f8efcff */
[----:B------:R-:W-:Y:S02]  /*36c0*/  ULOP3.LUT UR30, UR30, 0x10000, URZ, 0xfc, !UPT ;  /* 0x000100001e1e7892 */ /* 0x000fe4000f8efcff */
[----:B------:R-:W-:Y:S01]  /*36d0*/  USEL UR43, UR33, 0x1, !UP0 ;  /* 0x00000001212b7887 */ /* 0x000fe2000c000000 */
[----:B------:R-:W-:Y:S01]  /*36e0*/  UMOV UR38, 0x0 ;  /* 0x0000000000267882 */ /* 0x000fe20000000000 */
[----:B------:R-:W-:Y:S01]  /*36f0*/  UMOV UR39, 0x8200010 ;  /* 0x0820001000277882 */ /* 0x000fe20000000000 */
[----:B------:R-:W-:Y:S01]  /*3700*/  UMOV UR36, 0x0 ;  /* 0x0000000000247882 */ /* 0x000fe20000000000 */
[----:B------:R-:W-:Y:S01]  /*3710*/  UMOV UR37, 0x8200010 ;  /* 0x0820001000257882 */ /* 0x000fe20000000000 */
[----:B------:R-:W-:Y:S01]  /*3720*/  UMOV UR34, 0x0 ;  /* 0x0000000000227882 */ /* 0x000fe20000000000 */
[----:B------:R-:W-:Y:S01]  /*3730*/  UMOV UR35, 0x8200010 ;  /* 0x0820001000237882 */ /* 0x000fe20000000000 */
[----:B-1----:R-:W-:-:S15]  /*3740*/  R2UR UR44, R0 ;  /* 0x00000000002c72ca */ /* 0x002fde00000e0000 */
.L_x_73:
[C---:B------:R-:W-:Y:S02]  /*3750*/  LEA R0, R8.reuse, UR26, 0x3 ;  /* 0x0000001a08007c11 */ /* 0x040fe4000f8e18ff */
[----:B------:R-:W-:Y:S02]  /*3760*/  SHF.L.U32 R4, R3, 0x1f, RZ ;  /* 0x0000001f03047819 */ /* 0x000fe400000006ff */
[----:B------:R-:W-:Y:S02]  /*3770*/  LEA R5, R8, UR26, 0x4 ;  /* 0x0000001a08057c11 */ /* 0x000fe4000f8e20ff */
[----:B------:R-:W1:Y:S02]  /*3780*/  SYNCS.PHASECHK.TRANS64.TRYWAIT P0, [R0+URZ+0x80], R4 ;  /* 0x00008004000075a7 */ /* 0x000e6400080011ff */
[----:B-1-3--:R-:W-:Y:S05]  /*3790*/  @!P0 BRA `(.L_x_66) ;  /* 0x0000005800948947 */ /* 0x00afea0003800000 */
.L_x_164:
[----:B-1----:R-:W1:Y:S01]  /*37a0*/  LDS.128 R4, [R5+0x110] ;  /* 0x0001100005047984 */ /* 0x002e620000000c00 */
[----:B------:R-:W-:Y:S02]  /*37b0*/  VIADD R0, R0, 0x90 ;  /* 0x0000009000007836 */ /* 0x000fe40000000000 */
[----:B------:R-:W-:Y:S01]  /*37c0*/  VIADD R8, R8, 0x1 ;  /* 0x0000000108087836 */ /* 0x000fe20000000000 */
[----:B------:R-:W-:Y:S01]  /*37d0*/  @!PT LDS RZ, [RZ] ;  /* 0x00000000fffff984 */ /* 0x000fe20000000800 */
[----:B------:R-:W-:Y:S01]  /*37e0*/  @!PT LDS RZ, [RZ] ;  /* 0x00000000fffff984 */ /* 0x000fe20000000800 */
[----:B------:R-:W-:Y:S01]  /*37f0*/  @!PT LDS RZ, [RZ] ;  /* 0x00000000fffff984 */ /* 0x000fe20000000800 */
[----:B------:R-:W-:Y:S01]  /*3800*/  @!PT LDS RZ, [RZ] ;  /* 0x00000000fffff984 */ /* 0x000fe20000000800 */
[----:B------:R2:W-:Y:S06]  /*3810*/  MEMBAR.ALL.CTA ;  /* 0x0000000000007992 */ /* 0x0005ec0000008000 */
[----:B--2---:R-:W2:Y:S01]  /*3820*/  FENCE.VIEW.ASYNC.S ;  /* 0x00000000000073c6 */ /* 0x004ea20000000000 */
[----:B------:R-:W-:-:S04]  /*3830*/  PRMT R0, RZ, 0x654, R0 ;  /* 0x00000654ff007816 */ /* 0x000fc80000000000 */
[----:B--2---:R2:W-:Y:S01]  /*3840*/  SYNCS.ARRIVE.TRANS64.RED.A1T0 RZ, [R0+URZ], RZ ;  /* 0x000000ff00ff79a7 */ /* 0x0045e200081004ff */
[----:B-1----:R-:W-:Y:S01]  /*3850*/  LOP3.LUT P1, RZ, R6, 0x1, RZ, 0xc0, !PT ;  /* 0x0000000106ff7812 */ /* 0x002fe2000782c0ff */
[----:B--2---:R-:W-:-:S12]  /*3860*/  BRA.U UP3, `(.L_x_67) ;  /* 0x0000000503087547 */ /* 0x004fd8000b800000 */
[----:B------:R-:W1:Y:S01]  /*3870*/  LDCU UR4, c[0x0][0x38c] ;  /* 0x00007180ff0477ac */ /* 0x000e620008000800 */
[----:B------:R-:W-:Y:S02]  /*3880*/  PLOP3.LUT P2, PT, PT, PT, PT, 0x80, 0x8 ;  /* 0x000000000008781c */ /* 0x000fe40003f4f070 */
[----:B------:R-:W-:Y:S01]  /*3890*/  SHF.L.U32 R4, R9, 0x1f, RZ ;  /* 0x0000001f09047819 */ /* 0x000fe200000006ff */
[----:B------:R-:W-:Y:S02]  /*38a0*/  ULEA UR31, UR32, UR26, 0x3 ;  /* 0x0000001a201f7291 */ /* 0x000fe4000f8e18ff */
[----:B------:R-:W-:Y:S02]  /*38b0*/  ULEA UR11, UR32, UR44, 0x6 ;  /* 0x0000002c200b7291 */ /* 0x000fe4000f8e30ff */
[----:B-1----:R-:W-:-:S06]  /*38c0*/  UISETP.GE.AND UP0, UPT, UR4, 0x1, UPT ;  /* 0x000000010400788c */ /* 0x002fcc000bf06270 */
[----:B------:R-:W-:-:S05]  /*38d0*/  PLOP3.LUT P0, PT, PT, PT, UP0, 0x80, 0x8 ;  /* 0x000000000008781c */ /* 0x000fca0003f0f008 */
[----:B------:R-:W-:-:S08]  /*38e0*/  @UP0 ULEA UR4, UR23, UR26, 0x3 ;  /* 0x0000001a17040291 */ /* 0x000fd0000f8e18ff */
[----:B------:R-:W-:-:S04]  /*38f0*/  @P0 SHF.L.U32 R0, R2, 0x1f, RZ ;  /* 0x0000001f02000819 */ /* 0x000fc800000006ff */
[----:B------:R1:W2:Y:S01]  /*3900*/  @P0 SYNCS.PHASECHK.TRANS64.TRYWAIT P2, [UR4], R0 ;  /* 0x00000000ff0005a7 */ /* 0x0002a20008041104 */
[----:B------:R-:W3:Y:S02]  /*3910*/  SYNCS.PHASECHK.TRANS64.TRYWAIT P0, [UR31+0xc0], R4 ;  /* 0x0000c004ff0075a7 */ /* 0x000ee4000800111f */
[----:B-123--:R-:W-:Y:S05]  /*3920*/  @!P0 BRA `(.L_x_68) ;  /* 0x0000005800448947 */ /* 0x00efea0003800000 */
.L_x_166:
[----:B------:R-:W-:Y:S01]  /*3930*/  UMOV UR27, UR22 ;  /* 0x00000016001b7c82 */ /* 0x000fe20008000000 */
[----:B------:R-:W-:Y:S05]  /*3940*/  BRA.U !UP0, `(.L_x_69) ;  /* 0x0000000108c07547 */ /* 0x000fea000b800000 */
[----:B------:R-:W-:Y:S02]  /*3950*/  UIADD3 UR27, UPT, UPT, UR43, UR22, URZ ;  /* 0x000000162b1b7290 */ /* 0x000fe4000fffe0ff */
[----:B------:R-:W-:Y:S01]  /*3960*/  UPLOP3.LUT UP2, UPT, UPT, UPT, UPT, 0x40, 0x4 ;  /* 0x000000000004789c */ /* 0x000fe20003f4e870 */
[----:B------:R-:W-:Y:S01]  /*3970*/  UMOV UR24, UR33 ;  /* 0x0000002100187c82 */ /* 0x000fe20008000000 */
[----:B------:R-:W-:-:S09]  /*3980*/  UMOV UR10, UR23 ;  /* 0x00000017000a7c82 */ /* 0x000fd20008000000 */
.L_x_72:
[----:B--2---:R-:W-:Y:S01]  /*3990*/  ULEA UR5, UR10, UR26, 0x3 ;  /* 0x0000001a0a057291 */ /* 0x004fe2000f8e18ff */
[----:B---3--:R-:W-:Y:S11]  /*39a0*/  @P2 BRA `(.L_x_70) ;  /* 0x00000000000c2947 */ /* 0x008ff60003800000 */
[----:B-1----:R-:W-:Y:S04]  /*39b0*/  SHF.L.U32 R4, R2, 0x1f, RZ ;  /* 0x0000001f02047819 */ /* 0x002fe800000006ff */
[----:B------:R-:W1:Y:S02]  /*39c0*/  SYNCS.PHASECHK.TRANS64.TRYWAIT P0, [UR5], R4 ;  /* 0x00000004ff0075a7 */ /* 0x000e640008001105 */
[----:B-1----:R-:W-:Y:S05]  /*39d0*/  @!P0 BRA `(.L_x_71) ;  /* 0x0000005800308947 */ /* 0x002fea0003800000 */
.L_x_70:
[----:B------:R-:W-:Y:S01]  /*39e0*/  UISETP.NE.AND UP0, UPT, UR24, 0x1, UPT ;  /* 0x000000011800788c */ /* 0x000fe2000bf05270 */
[----:B------:R-:W-:Y:S01]  /*39f0*/  PLOP3.LUT P2, PT, PT, PT, PT, 0x80, 0x8 ;  /* 0x000000000008781c */ /* 0x000fe20003f4f070 */
[----:B------:R-:W-:Y:S02]  /*3a00*/  UIADD3 UR4, UPT, UPT, UR10, 0x1, URZ ;  /* 0x000000010a047890 */ /* 0x000fe4000fffe0ff */
[----:B------:R-:W-:Y:S02]  /*3a10*/  UIADD3 UR25, UPT, UPT, UR5, 0x18, URZ ;  /* 0x0000001805197890 */ /* 0x000fe4000fffe0ff */
[----:B------:R-:W-:Y:S01]  /*3a20*/  UISETP.NE.AND UP1, UPT, UR4, 0x3, UPT ;  /* 0x000000030400788c */ /* 0x000fe2000bf25270 */
[----:B------:R-:W-:Y:S01]  /*3a30*/  PLOP3.LUT P0, PT, PT, PT, UP0, 0x80, 0x8 ;  /* 0x000000000008781c */ /* 0x000fe20003f0f008 */
[----:B------:R-:W-:Y:S02]  /*3a40*/  UIADD3 UR22, UPT, UPT, UR22, 0x1, URZ ;  /* 0x0000000116167890 */ /* 0x000fe4000fffe0ff */
[----:B------:R-:W-:Y:S02]  /*3a50*/  USEL UR6, URZ, 0x1, UP1 ;  /* 0x00000001ff067887 */ /* 0x000fe40008800000 */
[----:B------:R-:W-:Y:S02]  /*3a60*/  USEL UR23, UR4, URZ, UP1 ;  /* 0x000000ff04177287 */ /* 0x000fe40008800000 */
[----:B------:R-:W-:Y:S02]  /*3a70*/  UIADD3 UR24, UPT, UPT, UR24, -0x1, URZ ;  /* 0xffffffff18187890 */ /* 0x000fe4000fffe0ff */
[----:B------:R-:W-:Y:S01]  /*3a80*/  @UP0 ULEA UR4, UR23, UR26, 0x3 ;  /* 0x0000001a17040291 */ /* 0x000fe2000f8e18ff */
[----:B------:R-:W-:Y:S01]  /*3a90*/  LOP3.LUT R2, R2, UR6, RZ, 0x3c, !PT ;  /* 0x0000000602027c12 */ /* 0x000fe2000f8e3cff */
[----:B------:R-:W-:Y:S02]  /*3aa0*/  ULEA UR6, UR10, UR30, 0x9 ;  /* 0x0000001e0a067291 */ /* 0x000fe4000f8e48ff */
[----:B------:R-:W-:Y:S01]  /*3ab0*/  UISETP.NE.AND UP0, UPT, UR22, UR27, UPT ;  /* 0x0000001b1600728c */ /* 0x000fe2000bf05270 */
[----:B-1----:R-:W-:Y:S01]  /*3ac0*/  @P0 SHF.L.U32 R0, R2, 0x1f, RZ ;  /* 0x0000001f02000819 */ /* 0x002fe200000006ff */
[----:B------:R-:W-:Y:S02]  /*3ad0*/  UIADD3 UR20, UPT, UPT, UR6, 0x2, URZ ;  /* 0x0000000206147890 */ /* 0x000fe4000fffe0ff */
[----:B------:R-:W-:Y:S01]  /*3ae0*/  UIADD3 UR16, UPT, UPT, UR6, 0x4, URZ ;  /* 0x0000000406107890 */ /* 0x000fe2000fffe0ff */
[----:B------:R2:W3:Y:S01]  /*3af0*/  @P0 SYNCS.PHASECHK.TRANS64.TRYWAIT P2, [UR4], R0 ;  /* 0x00000000ff0005a7 */ /* 0x0004e20008041104 */
[----:B------:R-:W-:Y:S02]  /*3b00*/  ULEA UR4, UR10, UR29, 0x9 ;  /* 0x0000001d0a047291 */ /* 0x000fe4000f8e48ff */
[----:B------:R-:W-:Y:S02]  /*3b10*/  UIADD3 UR12, UPT, UPT, UR6, 0x6, URZ ;  /* 0x00000006060c7890 */ /* 0x000fe4000fffe0ff */
[----:B------:R-:W-:Y:S02]  /*3b20*/  UIADD3 UR18, UPT, UPT, UR4, 0x2, URZ ;  /* 0x0000000204127890 */ /* 0x000fe4000fffe0ff */
[----:B------:R-:W-:Y:S02]  /*3b30*/  UIADD3 UR14, UPT, UPT, UR4, 0x4, URZ ;  /* 0x00000004040e7890 */ /* 0x000fe4000fffe0ff */
[----:B------:R-:W-:Y:S01]  /*3b40*/  UIADD3 UR8, UPT, UPT, UR4, 0x6, URZ ;  /* 0x0000000604087890 */ /* 0x000fe2000fffe0ff */
[----:B------:R-:W-:Y:S01]  /*3b50*/  UMOV UR7, 0x40004040 ;  /* 0x4000404000077882 */ /* 0x000fe20000000000 */
[----:B------:R-:W-:Y:S01]  /*3b60*/  UMOV UR5, 0x40004040 ;  /* 0x4000404000057882 */ /* 0x000fe20000000000 */
[----:B------:R-:W-:Y:S01]  /*3b70*/  UMOV UR21, 0x40004040 ;  /* 0x4000404000157882 */ /* 0x000fe20000000000 */
[----:B------:R2:W-:Y:S01]  /*3b80*/  UTCHMMA.2CTA gdesc[UR4], gdesc[UR6], tmem[UR11], tmem[UR40], idesc[UR41], UP2 ;  /* 0x00ff2806040075ea */ /* 0x0005e2000920000b */
[----:B------:R-:W-:Y:S01]  /*3b90*/  UPLOP3.LUT UP2, UPT, UPT, UPT, UPT, 0x80, 0x8 ;  /* 0x000000000008789c */ /* 0x000fe20003f4f070 */
[----:B------:R-:W-:Y:S01]  /*3ba0*/  UMOV UR19, 0x40004040 ;  /* 0x4000404000137882 */ /* 0x000fe20000000000 */
[----:B------:R-:W-:Y:S01]  /*3bb0*/  UMOV UR17, 0x40004040 ;  /* 0x4000404000117882 */ /* 0x000fe20000000000 */
[----:B------:R2:W-:Y:S01]  /*3bc0*/  UTCHMMA.2CTA gdesc[UR18], gdesc[UR20], tmem[UR11], tmem[UR38], idesc[UR39], UPT ;  /* 0x00ff2614120075ea */ /* 0x0005e2000ba0000b */
[----:B------:R-:W-:Y:S01]  /*3bd0*/  UMOV UR15, 0x40004040 ;  /* 0x40004040000f7882 */ /* 0x000fe20000000000 */
[----:B------:R-:W-:Y:S01]  /*3be0*/  UMOV UR13, 0x40004040 ;  /* 0x40004040000d7882 */ /* 0x000fe20000000000 */
[----:B------:R-:W-:Y:S01]  /*3bf0*/  UMOV UR9, 0x40004040 ;  /* 0x4000404000097882 */ /* 0x000fe20000000000 */
[----:B------:R2:W-:Y:S01]  /*3c00*/  UTCHMMA.2CTA gdesc[UR14], gdesc[UR16], tmem[UR11], tmem[UR36], idesc[UR37], UPT ;  /* 0x00ff24100e0075ea */ /* 0x0005e2000ba0000b */
[----:B------:R2:W-:Y:S01]  /*3c10*/  UTCHMMA.2CTA gdesc[UR8], gdesc[UR12], tmem[UR11], tmem[UR34], idesc[UR35], UPT ;  /* 0x00ff220c080075ea */ /* 0x0005e2000ba0000b */
[----:B------:R2:W-:Y:S01]  /*3c20*/  UTCBAR.2CTA.MULTICAST [UR25], URZ, UR28 ;  /* 0x000000ff190073e9 */ /* 0x0005e2000820081c */
[----:B------:R-:W-:Y:S01]  /*3c30*/  UMOV UR10, UR23 ;  /* 0x00000017000a7c82 */ /* 0x000fe20008000000 */
[----:B------:R-:W-:Y:S05]  /*3c40*/  BRA.U UP0, `(.L_x_72) ;  /* 0xfffffffd00507547 */ /* 0x000fea000b83ffff */
.L_x_69:
[----:B--2---:R-:W-:Y:S01]  /*3c50*/  UIADD3 UR4, UPT, UPT, UR31, 0xa0, URZ ;  /* 0x000000a01f047890 */ /* 0x004fe2000fffe0ff */
[----:B------:R-:W-:-:S08]  /*3c60*/  UMOV UR22, UR27 ;  /* 0x0000001b00167c82 */ /* 0x000fd00008000000 */
[----:B------:R2:W-:Y:S01]  /*3c70*/  UTCBAR.2CTA.MULTICAST [UR4], URZ, UR42 ;  /* 0x000000ff040073e9 */ /* 0x0005e2000820082a */
[----:B------:R-:W-:Y:S02]  /*3c80*/  NOP ;  /* 0x0000000000007918 */ /* 0x000fe40000000000 */
.L_x_67:
[----:B--2---:R-:W-:Y:S01]  /*3c90*/  UIADD3 UR4, UPT, UPT, UR32, 0x1, URZ ;  /* 0x0000000120047890 */ /* 0x004fe2000fffe0ff */
[----:B------:R-:W-:-:S03]  /*3ca0*/  ISETP.NE.AND P0, PT, R8, 0x2, PT ;  /* 0x000000020800780c */ /* 0x000fc60003f05270 */
[----:B------:R-:W-:Y:S01]  /*3cb0*/  UISETP.NE.AND UP0, UPT, UR4, 0x4, UPT ;  /* 0x000000040400788c */ /* 0x000fe2000bf05270 */
[----:B-1----:R-:W-:Y:S02]  /*3cc0*/  SEL R0, RZ, 0x1, P0 ;  /* 0x00000001ff007807 */ /* 0x002fe40000000000 */
[----:B------:R-:W-:Y:S01]  /*3cd0*/  SEL R8, R8, RZ, P0 ;  /* 0x000000ff08087207 */ /* 0x000fe20000000000 */
[----:B------:R-:W-:Y:S01]  /*3ce0*/  USEL UR5, URZ, 0x1, UP0 ;  /* 0x00000001ff057887 */ /* 0x000fe20008000000 */
[----:B------:R-:W-:Y:S01]  /*3cf0*/  LOP3.LUT R3, R3, R0, RZ, 0x3c, !PT ;  /* 0x0000000003037212 */ /* 0x000fe200078e3cff */
[----:B------:R-:W-:-:S04]  /*3d00*/  USEL UR32, UR4, URZ, UP0 ;  /* 0x000000ff04207287 */ /* 0x000fc80008000000 */
[----:B------:R-:W-:Y:S01]  /*3d10*/  LOP3.LUT R9, R9, UR5, RZ, 0x3c, !PT ;  /* 0x0000000509097c12 */ /* 0x000fe2000f8e3cff */
[----:B------:R-:W-:Y:S07]  /*3d20*/  @P1 BRA `(.L_x_73) ;  /* 0xfffffff800881947 */ /* 0x000fee000383ffff */
[----:B------:R-:W1:Y:S01]  /*3d30*/  S2UR UR8, SR_CgaCtaId ;  /* 0x00000000000879c3 */ /* 0x000e620000008800 */
[----:B------:R-:W-:Y:S01]  /*3d40*/  ELECT P0, URZ, PT ;  /* 0x0000000000ff782f */ /* 0x000fe20003800000 */
[----:B------:R-:W-:Y:S01]  /*3d50*/  HFMA2 R0, -RZ, RZ, 0, 5.9604644775390625e-08 ;  /* 0x00000001ff007431 */ /* 0x000fe200000001ff */
[----:B------:R-:W-:-:S05]  /*3d60*/  UMOV UR4, 0x40 ;  /* 0x0000004000047882 */ /* 0x000fca0000000000 */
[----:B------:R-:W-:Y:S01]  /*3d70*/  UVIRTCOUNT.DEALLOC.SMPOOL 0x80 ;  /* 0x000000800000784c */ /* 0x000fe20000000000 */
[----:B------:R-:W-:Y:S02]  /*3d80*/  UISETP.NE.AND UP1, UPT, UR48, URZ, UPT ;  /* 0x000000ff3000728c */ /* 0x000fe4000bf25270 */
[----:B-1----:R-:W-:-:S09]  /*3d90*/  ULEA UR8, UR8, UR4, 0x18 ;  /* 0x0000000408087291 */ /* 0x002fd2000f8ec0ff */
[----:B------:R1:W-:Y:S01]  /*3da0*/  @P0 STS.U8 [UR8+0x1c], R0 ;  /* 0x00001c00ff000988 */ /* 0x0003e20008000008 */
[----:B------:R-:W-:Y:S05]  /*3db0*/  BRA.U UP1, `(.L_x_74) ;  /* 0x0000000101a07547 */ /* 0x000fea000b800000 */
[----:B------:R-:W-:Y:S01]  /*3dc0*/  UIADD3 UR7, UPT, UPT, UR26, 0xc0, URZ ;  /* 0x000000c01a077890 */ /* 0x000fe2000fffe0ff */
[----:B------:R-:W-:-:S03]  /*3dd0*/  SHF.L.U32 R2, R9, 0x1f, RZ ;  /* 0x0000001f09027819 */ /* 0x000fc600000006ff */
[----:B------:R-:W-:-:S09]  /*3de0*/  ULEA UR4, UR32, UR7, 0x3 ;  /* 0x0000000720047291 */ /* 0x000fd2000f8e18ff */
[----:B------:R-:W2:Y:S02]  /*3df0*/  SYNCS.PHASECHK.TRANS64.TRYWAIT P0, [UR4], R2 ;  /* 0x00000002ff0075a7 */ /* 0x000ea40008001104 */
[----:B--2---:R-:W-:Y:S05]  /*3e00*/  @!P0 BRA `(.L_x_75) ;  /* 0x00000054003c8947 */ /* 0x004fea0003800000 */
.L_x_169:
[----:B------:R-:W-:-:S04]  /*3e10*/  UIADD3 UR4, UPT, UPT, UR32, 0x1, URZ ;  /* 0x0000000120047890 */ /* 0x000fc8000fffe0ff */
[----:B------:R-:W-:-:S04]  /*3e20*/  UISETP.NE.AND UP0, UPT, UR4, 0x4, UPT ;  /* 0x000000040400788c */ /* 0x000fc8000bf05270 */
[----:B------:R-:W-:Y:S02]  /*3e30*/  USEL UR6, URZ, 0x1, UP0 ;  /* 0x00000001ff067887 */ /* 0x000fe40008000000 */
[----:B------:R-:W-:-:S04]  /*3e40*/  USEL UR4, UR4, URZ, UP0 ;  /* 0x000000ff04047287 */ /* 0x000fc80008000000 */
[----:B------:R-:W-:Y:S01]  /*3e50*/  ULEA UR5, UR4, UR7, 0x3 ;  /* 0x0000000704057291 */ /* 0x000fe2000f8e18ff */
[----:B-1----:R-:W-:-:S04]  /*3e60*/  LOP3.LUT R2, R9, UR6, RZ, 0x3c, !PT ;  /* 0x0000000609027c12 */ /* 0x002fc8000f8e3cff */
[----:B------:R-:W-:-:S04]  /*3e70*/  SHF.L.U32 R3, R2, 0x1f, RZ ;  /* 0x0000001f02037819 */ /* 0x000fc800000006ff */
[----:B------:R-:W1:Y:S02]  /*3e80*/  SYNCS.PHASECHK.TRANS64.TRYWAIT P0, [UR5], R3 ;  /* 0x00000003ff0075a7 */ /* 0x000e640008001105 */
[----:B-1----:R-:W-:Y:S05]  /*3e90*/  @!P0 BRA `(.L_x_76) ;  /* 0x0000005400308947 */ /* 0x002fea0003800000 */
.L_x_171:
        /* <DEDUP_REMOVED lines=9> */
.L_x_173:
[----:B------:R-:W-:-:S04]  /*3f30*/  UIADD3 UR4, UPT, UPT, UR4, 0x1, URZ ;  /* 0x0000000104047890 */ /* 0x000fc8000fffe0ff */
[----:B------:R-:W-:-:S04]  /*3f40*/  UISETP.NE.AND UP0, UPT, UR4, 0x4, UPT ;  /* 0x000000040400788c */ /* 0x000fc8000bf05270 */
[----:B------:R-:W-:Y:S02]  /*3f50*/  USEL UR5, URZ, 0x1, UP0 ;  /* 0x00000001ff057887 */ /* 0x000fe40008000000 */
[----:B------:R-:W-:-:S04]  /*3f60*/  USEL UR4, UR4, URZ, UP0 ;  /* 0x000000ff04047287 */ /* 0x000fc80008000000 */
[----:B------:R-:W-:Y:S01]  /*3f70*/  ULEA UR4, UR4, UR7, 0x3 ;  /* 0x0000000704047291 */ /* 0x000fe2000f8e18ff */
[----:B------:R-:W-:-:S04]  /*3f80*/  LOP3.LUT R2, R2, UR5, RZ, 0x3c, !PT ;  /* 0x0000000502027c12 */ /* 0x000fc8000f8e3cff */
[----:B------:R-:W-:Y:S01]  /*3f90*/  SHF.L.U32 R2, R2, 0x1f, RZ ;  /* 0x0000001f02027819 */ /* 0x000fe200000006ff */
[----:B-1----:R-:W-:-:S04]  /*3fa0*/  IMAD.U32 R0, RZ, RZ, UR4 ;  /* 0x00000004ff007e24 */ /* 0x002fc8000f8e00ff */
[----:B------:R1:W2:Y:S03]  /*3fb0*/  SYNCS.PHASECHK.TRANS64.TRYWAIT P0, [R0+URZ], R2 ;  /* 0x00000002000075a7 */ /* 0x0002a600080011ff */
[----:B--2---:R-:W-:Y:S05]  /*3fc0*/  @!P0 NANOSLEEP.SYNCS 0x989680 ;  /* 0x009896800000895d */ /* 0x004fea0003900000 */
[----:B------:R-:W2:Y:S02]  /*3fd0*/  @!P0 SYNCS.PHASECHK.TRANS64 P0, [R0+URZ], R2 ;  /* 0x00000002000085a7 */ /* 0x000ea400080010ff */
[----:B--2---:R-:W-:Y:S05]  /*3fe0*/  @P0 BRA `(.L_x_78) ;  /* 0x0000000000200947 */ /* 0x004fea0003800000 */
.L_x_79:
[----:B--2---:R2:W4:Y:S02]  /*3ff0*/  SYNCS.PHASECHK.TRANS64.TRYWAIT P0, [R0+URZ], R2 ;  /* 0x00000002000075a7 */ /* 0x00452400080011ff */
[----:B----4-:R-:W-:Y:S05]  /*4000*/  @!P0 NANOSLEEP.SYNCS 0x989680 ;  /* 0x009896800000895d */ /* 0x010fea0003900000 */
[----:B------:R-:W4:Y:S02]  /*4010*/  @!P0 SYNCS.PHASECHK.TRANS64 P0, [R0+URZ], R2 ;  /* 0x00000002000085a7 */ /* 0x000f2400080010ff */
[----:B----4-:R-:W-:Y:S05]  /*4020*/  @!P0 BRA `(.L_x_79) ;  /* 0xfffffffc00f08947 */ /* 0x010fea000383ffff */
[----:B------:R-:W-:Y:S05]  /*4030*/  BRA `(.L_x_78) ;  /* 0x00000000000c7947 */ /* 0x000fea0003800000 */
.L_x_74:
[----:B------:R-:W-:-:S04]  /*4040*/  UIADD3 UR4, UPT, UPT, UR26, 0x100, URZ ;  /* 0x000001001a047890 */ /* 0x000fc8000fffe0ff */
[----:B------:R-:W-:-:S09]  /*4050*/  UPRMT UR4, UR49, 0x654, UR4 ;  /* 0x0000065431047896 */ /* 0x000fd20008000004 */
[----:B------:R-:W-:Y:S03]  /*4060*/  SYNCS.ARRIVE.TRANS64.RED.A1T0 RZ, [UR4], RZ ;  /* 0x000000ffffff79a7 */ /* 0x000fe60008100404 */
.L_x_78:
[----:B-12---:R-:W-:Y:S01]  /*4070*/  SHF.L.U32 R2, RZ, 0x1f, RZ ;  /* 0x0000001fff027819 */ /* 0x006fe200000006ff */
[----:B------:R-:W-:Y:S01]  /*4080*/  UIADD3 UR4, UPT, UPT, UR26, 0x100, URZ ;  /* 0x000001001a047890 */ /* 0x000fe2000fffe0ff */
[----:B------:R-:W-:Y:S02]  /*4090*/  PLOP3.LUT P0, PT, PT, PT, UP1, 0x80, 0x8 ;  /* 0x000000000008781c */ /* 0x000fe40003f0f018 */
[----:B------:R-:W1:Y:S02]  /*40a0*/  SYNCS.PHASECHK.TRANS64.TRYWAIT P1, [UR26+0x100], R2 ;  /* 0x00010002ff0075a7 */ /* 0x000e64000802111a */
[----:B-1----:R-:W-:Y:S09]  /*40b0*/  @!P1 BRA `(.L_x_80) ;  /* 0x0000005000d89947 */ /* 0x002ff20003800000 */
.L_x_175:
[----:B------:R-:W-:Y:S01]  /*40c0*/  @!UP1 UPRMT UR4, UR49, 0x654, UR4 ;  /* 0x0000065431049896 */ /* 0x000fe20008000004 */
[----:B------:R-:W-:Y:S01]  /*40d0*/  UMOV UR5, 0xffff ;  /* 0x0000ffff00057882 */ /* 0x000fe20000000000 */
[----:B------:R-:W-:-:S07]  /*40e0*/  UMOV UR6, 0x1 ;  /* 0x0000000100067882 */ /* 0x000fce0000000000 */
[----:B------:R-:W-:Y:S01]  /*40f0*/  @!P0 SYNCS.ARRIVE.TRANS64.RED.A1T0 RZ, [UR4], RZ ;  /* 0x000000ffffff89a7 */ /* 0x000fe20008100404 */
[----:B------:R-:W-:Y:S01]  /*4100*/  NOP ;  /* 0x0000000000007918 */ /* 0x000fe20000000000 */
[----:B-1----:R-:W1:Y:S01]  /*4110*/  LDS R0, [UR8+0x14] ;  /* 0x00001408ff007984 */ /* 0x002e620008000800 */
[----:B------:R-:W-:-:S04]  /*4120*/  ULOP3.LUT UR4, UR44, 0xffff, URZ, 0xc0, !UPT ;  /* 0x0000ffff2c047892 */ /* 0x000fc8000f8ec0ff */
[----:B------:R-:W-:-:S04]  /*4130*/  USHF.R.U32.HI UR4, URZ, 0x5, UR4 ;  /* 0x00000005ff047899 */ /* 0x000fc80008011604 */
[----:B------:R-:W-:Y:S02]  /*4140*/  USHF.L.U32 UR5, UR5, UR4, URZ ;  /* 0x0000000405057299 */ /* 0x000fe400080006ff */
[----:B------:R-:W-:-:S04]  /*4150*/  USHF.L.U32 UR4, UR6, UR4, URZ ;  /* 0x0000000406047299 */ /* 0x000fc800080006ff */
[----:B-1----:R-:W-:-:S04]  /*4160*/  LOP3.LUT R0, R0, UR5, RZ, 0xc0, !PT ;  /* 0x0000000500007c12 */ /* 0x002fc8000f8ec0ff */
[----:B------:R-:W-:-:S13]  /*4170*/  ISETP.NE.AND P0, PT, R0, UR5, PT ;  /* 0x0000000500007c0c */ /* 0x000fda000bf05270 */
[----:B------:R-:W-:Y:S05]  /*4180*/  @P0 BRA `(.L_x_81) ;  /* 0x0000000000580947 */ /* 0x000fea0003800000 */
[----:B------:R-:W1:Y:S02]  /*4190*/  LDS R0, [UR8+0x18] ;  /* 0x00001808ff007984 */ /* 0x000e640008000800 */
[----:B-1----:R-:W-:-:S04]  /*41a0*/  LOP3.LUT R0, R0, UR4, RZ, 0xc0, !PT ;  /* 0x0000000400007c12 */ /* 0x002fc8000f8ec0ff */
[----:B------:R-:W-:-:S13]  /*41b0*/  ISETP.NE.AND P0, PT, R0, UR4, PT ;  /* 0x0000000400007c0c */ /* 0x000fda000bf05270 */
[----:B------:R-:W-:Y:S05]  /*41c0*/  @P0 BRA `(.L_x_82) ;  /* 0x00000000003c0947 */ /* 0x000fea0003800000 */
[----:B------:R-:W1:Y:S01]  /*41d0*/  S2R R2, SR_LANEID ;  /* 0x0000000000027919 */ /* 0x000e620000000000 */
[----:B------:R-:W-:-:S06]  /*41e0*/  ULOP3.LUT UR5, URZ, UR5, URZ, 0x33, !UPT ;  /* 0x00000005ff057292 */ /* 0x000fcc000f8e33ff */
[----:B------:R-:W-:-:S04]  /*41f0*/  IMAD.U32 R0, RZ, RZ, UR5 ;  /* 0x00000005ff007e24 */ /* 0x000fc8000f8e00ff */
[----:B------:R2:W4:Y:S02]  /*4200*/  REDUX UR7, R0 ;  /* 0x00000000000773c4 */ /* 0x0005240000000000 */
[----:B------:R1:W-:Y:S01]  /*4210*/  UTCATOMSWS.AND URZ, UR5 ;  /* 0x0000000500ff79e3 */ /* 0x0003e20008000000 */
[----:B--2---:R-:W-:Y:S01]  /*4220*/  LOP3.LUT R0, RZ, UR4, RZ, 0x33, !PT ;  /* 0x00000004ff007c12 */ /* 0x004fe2000f8e33ff */
[----:B------:R-:W-:Y:S02]  /*4230*/  VOTEU.ANY UR4, UPT, PT ;  /* 0x0000000000047886 */ /* 0x000fe400038e0100 */
[----:B------:R-:W-:Y:S02]  /*4240*/  UFLO.U32 UR4, UR4 ;  /* 0x00000004000472bd */ /* 0x000fe400080e0000 */
[----:B------:R-:W2:Y:S04]  /*4250*/  REDUX UR6, R0 ;  /* 0x00000000000673c4 */ /* 0x000ea80000000000 */
[----:B-1----:R-:W-:-:S02]  /*4260*/  ISETP.EQ.U32.AND P0, PT, R2, UR4, PT ;  /* 0x0000000402007c0c */ /* 0x002fc4000bf02070 */
[----:B----4-:R-:W-:-:S11]  /*4270*/  MOV R2, UR7 ;  /* 0x0000000700027c02 */ /* 0x010fd60008000f00 */
[----:B------:R1:W-:Y:S01]  /*4280*/  @P0 ATOMS.AND RZ, [UR8+0x14], R2 ;  /* 0x00001402ffff098c */ /* 0x0003e2000a800008 */
[----:B--2---:R-:W-:-:S05]  /*4290*/  IMAD.U32 R0, RZ, RZ, UR6 ;  /* 0x00000006ff007e24 */ /* 0x004fca000f8e00ff */
[----:B------:R1:W-:Y:S01]  /*42a0*/  @P0 ATOMS.AND RZ, [UR8+0x18], R0 ;  /* 0x00001800ffff098c */ /* 0x0003e2000a800008 */
[----:B------:R-:W-:Y:S05]  /*42b0*/  BRA `(.L_x_83) ;  /* 0x0000000000147947 */ /* 0x000fea0003800000 */
.L_x_82:
[----:B------:R-:W-:Y:S02]  /*42c0*/  MOV R2, 0x42e0 ;  /* 0x000042e000027802 */ /* 0x000fe40000000f00 */
[----:B---3-5:R-:W-:Y:S05]  /*42d0*/  CALL.REL.NOINC `($__internal_0_$__cuda_sm10x_tcgen05_guardrail_trap_col_being_dealloced_not_returned_by_alloc) ;  /* 0x0000005400b87944 */ /* 0x028fea0003c00000 */
[----:B------:R-:W-:Y:S05]  /*42e0*/  BRA `(.L_x_83) ;  /* 0x0000000000087947 */ /* 0x000fea0003800000 */
.L_x_81:
[----:B------:R-:W-:Y:S02]  /*42f0*/  MOV R2, 0x4310 ;  /* 0x0000431000027802 */ /* 0x000fe40000000f00 */
[----:B---3-5:R-:W-:Y:S05]  /*4300*/  CALL.REL.NOINC `($__internal_2_$__cuda_sm10x_tcgen05_guardrail_trap_unallocated_columns_being_dealloced) ;  /* 0x0000005400c47944 */ /* 0x028fea0003c00000 */
.L_x_83:
[----:B------:R-:W-:Y:S01]  /*4310*/  NOP ;  /* 0x0000000000007918 */ /* 0x000fe20000000000 */
[----:B------:R-:W-:Y:S05]  /*4320*/  EXIT ;  /* 0x000000000000794d */ /* 0x000fea0003800000 */
.L_x_54:
[----:B------:R-:W-:-:S09]  /*4330*/  UISETP.NE.OR UP0, UPT, UR25, 0x3, !UP3 ;  /* 0x000000031900788c */ /* 0x000fd2000df05670 */
[----:B------:R-:W-:Y:S05]  /*4340*/  BRA.U UP0, `(.L_x_84) ;  /* 0x0000001100b87547 */ /* 0x000fea000b800000 */
[----:B------:R-:W1:Y:S01]  /*4350*/  LDCU UR31, c[0x0][0x370] ;  /* 0x00006e00ff1f77ac */ /* 0x000e620008000800 */
[----:B------:R-:W2:Y:S01]  /*4360*/  LDC.64 R16, c[0x0][0x348] ;  /* 0x0000d200ff107b82 */ /* 0x000ea20000000a00 */
[----:B------:R-:W-:Y:S02]  /*4370*/  HFMA2 R13, -RZ, RZ, 0, 0 ;  /* 0x00000000ff0d7431 */ /* 0x000fe400000001ff */
[----:B------:R-:W-:Y:S01]  /*4380*/  IMAD.MOV.U32 R15, RZ, RZ, 0x1 ;  /* 0x00000001ff0f7424 */ /* 0x000fe200078e00ff */
[----:B------:R-:W1:Y:S01]  /*4390*/  LDCU.128 UR48, c[0x0][0xb10] ;  /* 0x00016200ff3077ac */ /* 0x000e620008000c00 */
[----:B------:R-:W-:Y:S01]  /*43a0*/  IMAD.MOV.U32 R14, RZ, RZ, RZ ;  /* 0x000000ffff0e7224 */ /* 0x000fe200078e00ff */
[----:B------:R-:W-:Y:S01]  /*43b0*/  MOV R7, 0x1000 ;  /* 0x0000100000077802 */ /* 0x000fe20000000f00 */
[----:B------:R-:W3:Y:S01]  /*43c0*/  LDCU UR30, c[0x0][0x374] ;  /* 0x00006e80ff1e77ac */ /* 0x000ee20008000800 */
[----:B------:R-:W4:Y:S01]  /*43d0*/  LDC.64 R2, c[0x0][0x888] ;  /* 0x00022200ff027b82 */ /* 0x000f220000000a00 */
[----:B------:R-:W3:Y:S01]  /*43e0*/  LDCU UR15, c[0x0][0xb0c] ;  /* 0x00016180ff0f77ac */ /* 0x000ee20008000800 */
[----:B------:R-:W2:Y:S06]  /*43f0*/  LDCU UR52, c[0x0][0xb20] ;  /* 0x00016400ff3477ac */ /* 0x000eac0008000800 */
[----:B------:R-:W4:Y:S01]  /*4400*/  LDC.64 R4, c[0x0][0x890] ;  /* 0x00022400ff047b82 */ /* 0x000f220000000a00 */
[----:B------:R-:W2:Y:S01]  /*4410*/  LDCU UR4, c[0x0][0xb30] ;  /* 0x00016600ff0477ac */ /* 0x000ea20008000800 */
[----:B------:R-:W-:Y:S01]  /*4420*/  UMOV UR21, 0x400 ;  /* 0x0000040000157882 */ /* 0x000fe20000000000 */
[----:B-1----:R-:W-:-:S02]  /*4430*/  UIMAD.WIDE.U32 UR6, UR31, UR48, URZ ;  /* 0x000000301f0672a5 */ /* 0x002fc4000f8e00ff */
[----:B---3--:R-:W-:Y:S02]  /*4440*/  UIMAD.WIDE.U32 UR8, UR30, UR51, URZ ;  /* 0x000000331e0872a5 */ /* 0x008fe4000f8e00ff */
[----:B------:R-:W-:Y:S02]  /*4450*/  ULEA UR21, UR47, UR21, 0x18 ;  /* 0x000000152f157291 */ /* 0x000fe4000f8ec0ff */
[----:B------:R-:W-:Y:S02]  /*4460*/  UPLOP3.LUT UP2, UPT, UPT, UPT, UPT, 0x40, 0x4 ;  /* 0x000000000004789c */ /* 0x000fe40003f4e870 */
[----:B------:R-:W-:Y:S01]  /*4470*/  UIADD3 UR37, UPT, UPT, UR21, 0x48, URZ ;  /* 0x0000004815257890 */ /* 0x000fe2000fffe0ff */
[----:B------:R-:W-:Y:S01]  /*4480*/  UMOV UR6, UR7 ;  /* 0x0000000700067c82 */ /* 0x000fe20008000000 */
[----:B------:R-:W-:Y:S01]  /*4490*/  UMOV UR38, UR9 ;  /* 0x0000000900267c82 */ /* 0x000fe20008000000 */
[----:B------:R-:W-:Y:S02]  /*44a0*/  UISETP.GE.AND UP0, UPT, UR45, 0x1, UPT ;  /* 0x000000012d00788c */ /* 0x000fe4000bf06270 */
[----:B------:R-:W-:Y:S01]  /*44b0*/  UISETP.NE.AND UP4, UPT, UR45, 0x1, UPT ;  /* 0x000000012d00788c */ /* 0x000fe2000bf85270 */
[----:B------:R-:W1:Y:S01]  /*44c0*/  LDCU.64 UR22, c[0x0][0xb28] ;  /* 0x00016500ff1677ac */ /* 0x000e620008000a00 */
[----:B------:R-:W-:-:S02]  /*44d0*/  UISETP.NE.AND UP6, UPT, UR15, 0x1, UPT ;  /* 0x000000010f00788c */ /* 0x000fc4000bfc5270 */
[----:B------:R-:W-:Y:S02]  /*44e0*/  UISETP.NE.AND UP5, UPT, UR50, 0x1, UPT ;  /* 0x000000013200788c */ /* 0x000fe4000bfa5270 */
[----:B------:R-:W-:Y:S02]  /*44f0*/  UIADD3 UR41, UPT, UPT, UR21, 0x30, URZ ;  /* 0x0000003015297890 */ /* 0x000fe4000fffe0ff */
[----:B------:R-:W-:Y:S02]  /*4500*/  UIADD3 UR33, UPT, UPT, UR21, 0x38, URZ ;  /* 0x0000003815217890 */ /* 0x000fe4000fffe0ff */
[----:B------:R-:W-:Y:S02]  /*4510*/  UIADD3 UR25, UPT, UPT, UR21, 0x40, URZ ;  /* 0x0000004015197890 */ /* 0x000fe4000fffe0ff */
[----:B------:R-:W-:Y:S02]  /*4520*/  UPRMT UR37, UR47, 0x654, UR37 ;  /* 0x000006542f257896 */ /* 0x000fe40008000025 */
[----:B------:R-:W-:-:S02]  /*4530*/  USHF.R.U32.HI UR39, URZ, UR49, UR6 ;  /* 0x00000031ff277299 */ /* 0x000fc40008011606 */
[----:B--2---:R-:W-:Y:S02]  /*4540*/  USHF.R.U32.HI UR38, URZ, UR52, UR38 ;  /* 0x00000034ff267299 */ /* 0x004fe40008011626 */
[----:B------:R-:W-:-:S11]  /*4550*/  UISETP.NE.AND UP3, UPT, UR4, 0x1, UPT ;  /* 0x000000010400788c */ /* 0x000fd6000bf65270 */
.L_x_95:
[C---:B------:R-:W-:Y:S02]  /*4560*/  LEA R12, R14.reuse, UR21, 0x3 ;  /* 0x000000150e0c7c11 */ /* 0x040fe4000f8e18ff */
[----:B------:R-:W-:Y:S02]  /*4570*/  SHF.L.U32 R0, R13, 0x1f, RZ ;  /* 0x0000001f0d007819 */ /* 0x000fe400000006ff */
[----:B------:R-:W-:Y:S02]  /*4580*/  LEA R8, R14, UR21, 0x4 ;  /* 0x000000150e087c11 */ /* 0x000fe4000f8e20ff */
[----:B--2---:R-:W2:Y:S02]  /*4590*/  SYNCS.PHASECHK.TRANS64.TRYWAIT P0, [R12+URZ+0x80], R0 ;  /* 0x000080000c0075a7 */ /* 0x004ea400080011ff */
[----:B--2---:R-:W-:Y:S05]  /*45a0*/  @!P0 BRA `(.L_x_85) ;  /* 0x0000004c00b48947 */ /* 0x004fea0003800000 */
.L_x_176:
[----:B------:R-:W3:Y:S01]  /*45b0*/  LDS.128 R8, [R8+0x110] ;  /* 0x0001100008087984 */ /* 0x000ee20000000c00 */
[----:B------:R-:W-:Y:S01]  /*45c0*/  UISETP.GE.AND UP0, UPT, UR45, 0x1, UPT ;  /* 0x000000012d00788c */ /* 0x000fe2000bf06270 */
[----:B------:R-:W-:Y:S01]  /*45d0*/  @!PT LDS RZ, [RZ] ;  /* 0x00000000fffff984 */ /* 0x000fe20000000800 */
[----:B------:R-:W-:Y:S01]  /*45e0*/  @!PT LDS RZ, [RZ] ;  /* 0x00000000fffff984 */ /* 0x000fe20000000800 */
[----:B------:R-:W-:Y:S01]  /*45f0*/  @!PT LDS RZ, [RZ] ;  /* 0x00000000fffff984 */ /* 0x000fe20000000800 */
[----:B------:R-:W-:Y:S01]  /*4600*/  @!PT LDS RZ, [RZ] ;  /* 0x00000000fffff984 */ /* 0x000fe20000000800 */
[----:B------:R1:W-:Y:S06]  /*4610*/  MEMBAR.ALL.CTA ;  /* 0x0000000000007992 */ /* 0x0003ec0000008000 */
[----:B-1----:R-:W1:Y:S01]  /*4620*/  FENCE.VIEW.ASYNC.S ;  /* 0x00000000000073c6 */ /* 0x002e620000000000 */
[----:B---3--:R-:W-:Y:S11]  /*4630*/  LOP3.LUT P0, RZ, R10, 0x1, RZ, 0xc0, !PT ;  /* 0x000000010aff7812 */ /* 0x008ff6000780c0ff */
[----:B------:R-:W-:Y:S02]  /*4640*/  @!UPT UIADD3 URZ, UPT, UPT, URZ, URZ, URZ ;  /* 0x000000fffffff290 */ /* 0x000fe4000fffe0ff */
[----:B-1----:R-:W-:Y:S01]  /*4650*/  VOTEU.ANY UP1, P0 ;  /* 0x0000000000ff7886 */ /* 0x002fe20000020100 */
[----:B------:R-:W-:Y:S11]  /*4660*/  PLOP3.LUT P0, PT, PT, PT, UP1, 0x80, 0x8 ;  /* 0x000000000008781c */ /* 0x000ff60003f0f018 */
[----:B------:R-:W-:Y:S02]  /*4670*/  @!UPT UIADD3 URZ, UPT, UPT, URZ, URZ, URZ ;  /* 0x000000fffffff290 */ /* 0x000fe4000fffe0ff */
[----:B--2---:R-:W-:Y:S02]  /*4680*/  @P0 SHF.R.U32.HI R0, RZ, 0x10, R9 ;  /* 0x00000010ff000819 */ /* 0x004fe40000011609 */
[----:B------:R-:W-:Y:S02]  /*4690*/  @P0 MOV R6, R8 ;  /* 0x0000000800060202 */ /* 0x000fe40000000f00 */
[----:B------:R-:W-:Y:S01]  /*46a0*/  @P0 R2UR UR4, R0 ;  /* 0x00000000000402ca */ /* 0x000fe200000e0000 */
[----:B------:R-:W-:Y:S01]  /*46b0*/  VIADD R0, R12, 0x90 ;  /* 0x000000900c007836 */ /* 0x000fe20000000000 */
[----:B------:R-:W-:Y:S02]  /*46c0*/  @P0 LOP3.LUT R8, R9, 0xffff, RZ, 0xc0, !PT ;  /* 0x0000ffff09080812 */ /* 0x000fe400078ec0ff */
[----:B------:R-:W-:Y:S02]  /*46d0*/  @P0 R2UR UR6, R6 ;  /* 0x00000000060602ca */ /* 0x000fe400000e0000 */
[----:B------:R-:W-:Y:S02]  /*46e0*/  PRMT R0, RZ, 0x654, R0 ;  /* 0x00000654ff007816 */ /* 0x000fe40000000000 */
[----:B------:R-:W-:Y:S02]  /*46f0*/  @P0 R2UR UR5, R8 ;  /* 0x00000000080502ca */ /* 0x000fe400000e0000 */
[----:B------:R1:W-:Y:S03]  /*4700*/  SYNCS.ARRIVE.TRANS64.RED.A1T0 RZ, [R0+URZ], RZ ;  /* 0x000000ff00ff79a7 */ /* 0x0003e600081004ff */
[----:B------:R-:W-:Y:S04]  /*4710*/  @UP1 UMOV UR29, UR4 ;  /* 0x00000004001d1c82 */ /* 0x000fe80008000000 */
[----:B------:R-:W-:Y:S04]  /*4720*/  @UP1 UMOV UR14, UR6 ;  /* 0x00000006000e1c82 */ /* 0x000fe80008000000 */
[----:B------:R-:W-:Y:S01]  /*4730*/  @UP1 UMOV UR13, UR5 ;  /* 0x00000005000d1c82 */ /* 0x000fe20008000000 */
[----:B------:R-:W-:Y:S05]  /*4740*/  BRA.U !UP0, `(.L_x_86) ;  /* 0x0000000108a47547 */ /* 0x000fea000b800000 */
[----:B------:R-:W-:Y:S02]  /*4750*/  UIMAD.WIDE.U32 UR16, UR13, UR51, URZ ;  /* 0x000000330d1072a5 */ /* 0x000fe4000f8e00ff */
[----:B------:R-:W-:Y:S02]  /*4760*/  UIMAD.WIDE.U32 UR18, UR14, UR48, URZ ;  /* 0x000000300e1272a5 */ /* 0x000fe4000f8e00ff */
[----:B------:R-:W-:Y:S02]  /*4770*/  USEL UR4, UR30, UR38, !UP5 ;  /* 0x000000261e047287 */ /* 0x000fe4000e800000 */
[----:B------:R-:W-:Y:S02]  /*4780*/  USEL UR7, UR31, UR39, !UP6 ;  /* 0x000000271f077287 */ /* 0x000fe4000f000000 */
[----:B------:R-:W-:Y:S02]  /*4790*/  UIMAD.WIDE.U32 UR8, UR4, UR22, URZ ;  /* 0x00000016040872a5 */ /* 0x000fe4000f8e00ff */
[----:B------:R-:W-:Y:S01]  /*47a0*/  UIMAD.WIDE.U32 UR10, UR7, UR22, URZ ;  /* 0x00000016070a72a5 */ /* 0x000fe2000f8e00ff */
[----:B------:R-:W-:Y:S02]  /*47b0*/  UMOV UR5, UR17 ;  /* 0x0000001100057c82 */ /* 0x000fe40008000000 */
[----:B------:R-:W-:Y:S03]  /*47c0*/  USHF.R.U32.HI UR6, URZ, UR52, UR5 ;  /* 0x00000034ff067299 */ /* 0x000fe60008011605 */
[----:B------:R-:W-:Y:S01]  /*47d0*/  UMOV UR5, UR19 ;  /* 0x0000001300057c82 */ /* 0x000fe20008000000 */
[----:B------:R-:W-:Y:S02]  /*47e0*/  USEL UR6, UR13, UR6, !UP5 ;  /* 0x000000060d067287 */ /* 0x000fe4000e800000 */
[----:B------:R-:W-:Y:S03]  /*47f0*/  USHF.R.U32.HI UR12, URZ, UR49, UR5 ;  /* 0x00000031ff0c7299 */ /* 0x000fe60008011605 */
[----:B------:R-:W-:Y:S02]  /*4800*/  UMOV UR5, UR9 ;  /* 0x0000000900057c82 */ /* 0x000fe40008000000 */
[----:B------:R-:W-:Y:S03]  /*4810*/  @UP4 USHF.R.U32.HI UR4, URZ, UR23, UR5 ;  /* 0x00000017ff044299 */ /* 0x000fe60008011605 */
[----:B------:R-:W-:Y:S01]  /*4820*/  UMOV UR5, UR11 ;  /* 0x0000000b00057c82 */ /* 0x000fe20008000000 */
[----:B------:R-:W-:Y:S02]  /*4830*/  UIMAD UR4, UR45, UR4, URZ ;  /* 0x000000042d0472a4 */ /* 0x000fe4000f8e02ff */
[----:B------:R-:W-:Y:S02]  /*4840*/  @UP4 USHF.R.U32.HI UR7, URZ, UR23, UR5 ;  /* 0x00000017ff074299 */ /* 0x000fe40008011605 */
[----:B------:R-:W-:Y:S02]  /*4850*/  UIMAD.WIDE.U32 UR10, UR6, UR22, URZ ;  /* 0x00000016060a72a5 */ /* 0x000fe4000f8e00ff */
[----:B------:R-:W-:Y:S02]  /*4860*/  USEL UR5, UR14, UR12, !UP6 ;  /* 0x0000000c0e057287 */ /* 0x000fe4000f000000 */
[----:B------:R-:W-:Y:S02]  /*4870*/  UIMAD UR8, UR45, UR7, URZ ;  /* 0x000000072d0872a4 */ /* 0x000fe4000f8e02ff */
[----:B------:R-:W-:Y:S03]  /*4880*/  UISETP.GE.AND UP0, UPT, UR6, UR4, UPT ;  /* 0x000000040600728c */ /* 0x000fe6000bf06270 */
[----:B------:R-:W-:Y:S01]  /*4890*/  UMOV UR4, UR11 ;  /* 0x0000000b00047c82 */ /* 0x000fe20008000000 */
[----:B------:R-:W-:Y:S02]  /*48a0*/  UISETP.GE.OR UP0, UPT, UR5, UR8, UP0 ;  /* 0x000000080500728c */ /* 0x000fe40008706670 */
[----:B------:R-:W-:Y:S02]  /*48b0*/  USHF.R.U32.HI UR4, URZ, UR23, UR4 ;  /* 0x00000017ff047299 */ /* 0x000fe40008011604 */
[----:B------:R-:W-:Y:S02]  /*48c0*/  UIMAD.WIDE.U32 UR8, UR5, UR22, URZ ;  /* 0x00000016050872a5 */ /* 0x000fe4000f8e00ff */
[----:B------:R-:W-:Y:S04]  /*48d0*/  USEL UR10, UR6, UR4, !UP4 ;  /* 0x00000004060a7287 */ /* 0x000fe8000e000000 */
[----:B------:R-:W-:Y:S01]  /*48e0*/  UIADD3 UR11, UPT, UPT, -UR10, URZ, URZ ;  /* 0x000000ff0a0b7290 */ /* 0x000fe2000fffe1ff */
[----:B------:R-:W-:Y:S02]  /*48f0*/  @!UP0 UMOV UR4, UR9 ;  /* 0x0000000900048c82 */ /* 0x000fe40008000000 */
[----:B------:R-:W-:Y:S02]  /*4900*/  @!UP0 USHF.R.U32.HI UR4, URZ, UR23, UR4 ;  /* 0x00000017ff048299 */ /* 0x000fe40008011604 */
[----:B------:R-:W-:Y:S02]  /*4910*/  UIMAD UR8, UR45, UR11, UR6 ;  /* 0x0000000b2d0872a4 */ /* 0x000fe4000f8e0206 */
[----:B------:R-:W-:Y:S04]  /*4920*/  @!UP0 USEL UR4, UR5, UR4, !UP4 ;  /* 0x0000000405048287 */ /* 0x000fe8000e000000 */
[----:B------:R-:W-:Y:S02]  /*4930*/  @!UP0 UIMAD UR7, UR7, UR8, UR4 ;  /* 0x00000008070782a4 */ /* 0x000fe4000f8e0204 */
[----:B------:R-:W-:Y:S02]  /*4940*/  @!UP0 UIADD3 UR9, UPT, UPT, UR10, -UR4, URZ ;  /* 0x800000040a098290 */ /* 0x000fe4000fffe0ff */
[----:B------:R-:W-:Y:S02]  /*4950*/  UIADD3 UR8, UPT, UPT, -UR6, URZ, URZ ;  /* 0x000000ff06087290 */ /* 0x000fe4000fffe1ff */
[----:B------:R-:W-:Y:S02]  /*4960*/  UIADD3 UR4, UPT, UPT, -UR5, URZ, URZ ;  /* 0x000000ff05047290 */ /* 0x000fe4000fffe1ff */
[----:B------:R-:W-:Y:S03]  /*4970*/  @!UP0 UIMAD UR6, UR9, UR45, UR5 ;  /* 0x0000002d090682a4 */ /* 0x000fe6000f8e0205 */
[----:B------:R-:W-:Y:S01]  /*4980*/  @!UP0 UMOV UR5, UR7 ;  /* 0x0000000700058c82 */ /* 0x000fe20008000000 */
[----:B------:R-:W-:Y:S02]  /*4990*/  UIMAD UR7, UR15, UR4, UR14 ;  /* 0x000000040f0772a4 */ /* 0x000fe4000f8e020e */
[----:B------:R-:W-:Y:S02]  /*49a0*/  UIMAD UR4, UR50, UR8, UR13 ;  /* 0x00000008320472a4 */ /* 0x000fe4000f8e020d */
[----:B------:R-:W-:Y:S02]  /*49b0*/  UIMAD UR14, UR5, UR15, UR7 ;  /* 0x0000000f050e72a4 */ /* 0x000fe4000f8e0207 */
[----:B------:R-:W-:Y:S11]  /*49c0*/  UIMAD UR13, UR6, UR50, UR4 ;  /* 0x00000032060d72a4 */ /* 0x000ff6000f8e0204 */
[----:B------:R-:W-:Y:S01]  /*49d0*/  @!UPT UIADD3 URZ, UPT, UPT, URZ, URZ, URZ ;  /* 0x000000fffffff290 */ /* 0x000fe2000fffe0ff */
.L_x_86:
[----:B------:R-:W2:Y:S01]  /*49e0*/  @!UP3 LDCU.128 UR8, c[0x0][0xb10] ;  /* 0x00016200ff08b7ac */ /* 0x000ea20008000c00 */
[C---:B----4-:R-:W-:Y:S02]  /*49f0*/  ISETP.NE.U32.AND P1, PT, R4.reuse, RZ, PT ;  /* 0x000000ff0400720c */ /* 0x050fe40003f25070 */
[----:B------:R-:W-:Y:S02]  /*4a00*/  ISETP.NE.U32.AND P0, PT, R4, RZ, PT ;  /* 0x000000ff0400720c */ /* 0x000fe40003f05070 */
[C---:B------:R-:W-:Y:S02]  /*4a10*/  ISETP.NE.AND.EX P1, PT, R5.reuse, RZ, PT, P1 ;  /* 0x000000ff0500720c */ /* 0x040fe40003f25310 */
[----:B------:R-:W-:Y:S01]  /*4a20*/  ISETP.NE.AND.EX P0, PT, R5, RZ, PT, P0 ;  /* 0x000000ff0500720c */ /* 0x000fe20003f05300 */
[----:B------:R-:W3:Y:S01]  /*4a30*/  @!UP3 LDCU UR5, c[0x0][0xb0c] ;  /* 0x00016180ff05b7ac */ /* 0x000ee20008000800 */
[----:B------:R-:W-:Y:S01]  /*4a40*/  SHF.L.U32 R9, R15, 0x1f, RZ ;  /* 0x0000001f0f097819 */ /* 0x000fe200000006ff */
[----:B------:R-:W-:Y:S02]  /*4a50*/  USHF.L.U32 UR42, UR24, 0x7, URZ ;  /* 0x00000007182a7899 */ /* 0x000fe400080006ff */
[----:B------:R-:W-:Y:S02]  /*4a60*/  USHF.L.U32 UR43, UR20, 0x6, URZ ;  /* 0x00000006142b7899 */ /* 0x000fe400080006ff */
[----:B--2---:R-:W-:Y:S07]  /*4a70*/  UIMAD.WIDE.U32 UR6, UR14, UR8, URZ ;  /* 0x000000080e0672a5 */ /* 0x004fee000f8e00ff */
[----:B------:R-:W-:Y:S01]  /*4a80*/  @!UP3 UMOV UR4, UR7 ;  /* 0x000000070004bc82 */ /* 0x000fe20008000000 */
[----:B---3--:R-:W-:Y:S02]  /*4a90*/  @!UP3 UISETP.NE.AND UP0, UPT, UR5, 0x1, UPT ;  /* 0x000000010500b88c */ /* 0x008fe4000bf05270 */
[----:B------:R-:W-:Y:S02]  /*4aa0*/  @!UP3 USHF.R.U32.HI UR4, URZ, UR9, UR4 ;  /* 0x00000009ff04b299 */ /* 0x000fe40008011604 */
[----:B------:R-:W-:Y:S02]  /*4ab0*/  UIMAD.WIDE.U32 UR6, UR13, UR11, URZ ;  /* 0x0000000b0d0672a5 */ /* 0x000fe4000f8e00ff */
[----:B------:R-:W-:Y:S02]  /*4ac0*/  @!UP3 USEL UR8, UR14, UR4, !UP0 ;  /* 0x000000040e08b287 */ /* 0x000fe4000c000000 */
[----:B------:R-:W-:Y:S03]  /*4ad0*/  @!UP3 UISETP.NE.AND UP0, UPT, UR10, 0x1, UPT ;  /* 0x000000010a00b88c */ /* 0x000fe6000bf05270 */
[----:B------:R-:W-:Y:S02]  /*4ae0*/  @!UP3 UMOV UR6, UR7 ;  /* 0x000000070006bc82 */ /* 0x000fe40008000000 */
[----:B------:R-:W2:Y:S02]  /*4af0*/  @!UP3 LDCU UR4, c[0x0][0xb20] ;  /* 0x00016400ff04b7ac */ /* 0x000ea40008000800 */
[----:B--2---:R-:W-:Y:S04]  /*4b00*/  @!UP3 USHF.R.U32.HI UR6, URZ, UR4, UR6 ;  /* 0x00000004ff06b299 */ /* 0x004fe80008011606 */
[----:B------:R-:W-:Y:S04]  /*4b10*/  @!UP3 USEL UR6, UR13, UR6, !UP0 ;  /* 0x000000060d06b287 */ /* 0x000fe8000c000000 */
[----:B------:R-:W-:Y:S02]  /*4b20*/  @!UP3 UIADD3 UR4, UPT, UPT, -UR8, UR6, URZ ;  /* 0x000000060804b290 */ /* 0x000fe4000fffe1ff */
[----:B------:R-:W-:Y:S02]  /*4b30*/  @!UP3 UIADD3 UR6, UPT, UPT, UR8, -UR6, URZ ;  /* 0x800000060806b290 */ /* 0x000fe4000fffe0ff */
[----:B------:R-:W-:Y:S02]  /*4b40*/  @!UP3 UIMAD UR14, UR4, UR5, UR14 ;  /* 0x00000005040eb2a4 */ /* 0x000fe4000f8e020e */
[----:B------:R-:W-:Y:S01]  /*4b50*/  @!UP3 UIMAD UR13, UR6, UR10, UR13 ;  /* 0x0000000a060db2a4 */ /* 0x000fe2000f8e020d */
[----:B------:R-:W-:Y:S11]  /*4b60*/  BRA.U UP2, `(.L_x_87) ;  /* 0x0000000102107547 */ /* 0x000ff6000b800000 */
[----:B------:R-:W-:Y:S04]  /*4b70*/  MOV R6, UR46 ;  /* 0x0000002e00067c02 */ /* 0x000fe80008000f00 */
[----:B------:R-:W-:Y:S04]  /*4b80*/  SHF.L.U32 R6, R6, 0x1f, RZ ;  /* 0x0000001f06067819 */ /* 0x000fe800000006ff */
[----:B------:R-:W2:Y:S02]  /*4b90*/  SYNCS.PHASECHK.TRANS64.TRYWAIT P2, [UR21+0x78], R6 ;  /* 0x00007806ff0075a7 */ /* 0x000ea40008041115 */
[----:B--2---:R-:W-:Y:S05]  /*4ba0*/  @!P2 BRA `(.L_x_88) ;  /* 0x000000480048a947 */ /* 0x004fea0003800000 */
.L_x_87:
[----:B------:R-:W-:Y:S05]  /*4bb0*/  @!P1 BRA `(.L_x_89) ;  /* 0x0000000000309947 */ /* 0x000fea0003800000 */
[----:B------:R-:W-:Y:S01]  /*4bc0*/  ISETP.NE.U32.AND P1, PT, R2, RZ, PT ;  /* 0x000000ff0200720c */ /* 0x000fe20003f25070 */
[----:B------:R-:W2:Y:S01]  /*4bd0*/  LDCU.64 UR4, c[0x0][0x358] ;  /* 0x00006b00ff0477ac */ /* 0x000ea20008000a00 */
[----:B------:R-:W-:Y:S02]  /*4be0*/  IMAD.MOV.U32 R46, RZ, RZ, 0x1 ;  /* 0x00000001ff2e7424 */ /* 0x000fe400078e00ff */
[----:B------:R-:W-:Y:S11]  /*4bf0*/  ISETP.NE.AND.EX P1, PT, R3, RZ, PT, P1 ;  /* 0x000000ff0300720c */ /* 0x000ff60003f25310 */
[----:B------:R-:W-:Y:S02]  /*4c00*/  @!UPT UIADD3 URZ, UPT, UPT, URZ, URZ, URZ ;  /* 0x000000fffffff290 */ /* 0x000fe4000fffe0ff */
[----:B------:R-:W3:Y:S01]  /*4c10*/  @P1 LDC.64 R10, c[0x0][0x888] ;  /* 0x00022200ff0a1b82 */ /* 0x000ee20000000a00 */
[----:B-1----:R-:W-:Y:S04]  /*4c20*/  @P1 IMAD R0, R4, UR36, RZ ;  /* 0x0000002404001c24 */ /* 0x002fe8000f8e02ff */
[----:B---3--:R-:W-:Y:S04]  /*4c30*/  @P1 IMAD.WIDE R10, R0, 0x4, R10 ;  /* 0x00000004000a1825 */ /* 0x008fe800078e020a */
[----:B------:R-:W-:Y:S01]  /*4c40*/  HFMA2 R0, -RZ, RZ, 0, 5.9604644775390625e-08 ;  /* 0x00000001ff007431 */ /* 0x000fe200000001ff */
[----:B--2--5:R2:W5:Y:S04]  /*4c50*/  @P1 LDG.E R27, desc[UR4][R10.64] ;  /* 0x000000040a1b1981 */ /* 0x024568000c1e1900 */
[----:B------:R-:W-:Y:S01]  /*4c60*/  @!P1 PRMT R46, R0, 0x7610, R46 ;  /* 0x00007610002e9816 */ /* 0x000fe2000000002e */
[----:B--2---:R-:W3:Y:S06]  /*4c70*/  @!P1 LDC R27, c[0x0][0x880] ;  /* 0x00022000ff1b9b82 */ /* 0x004eec0000000800 */
.L_x_89:
[----:B---3-5:R-:W-:Y:S01]  /*4c80*/  @!P0 FSETP.EQ.AND P1, PT, R27, RZ, PT ;  /* 0x000000ff1b00820b */ /* 0x028fe20003f22000 */
[----:B------:R-:W-:Y:S01]  /*4c90*/  @!UPT UIADD3 URZ, UPT, UPT, URZ, URZ, URZ ;  /* 0x000000fffffff290 */ /* 0x000fe2000fffe0ff */
[----:B------:R-:W-:Y:S11]  /*4ca0*/  @!P0 BRA `(.L_x_90) ;  /* 0x0000000000188947 */ /* 0x000ff60003800000 */
[----:B------:R-:W-:Y:S02]  /*4cb0*/  LOP3.LUT P0, RZ, R46, 0xff, RZ, 0xc0, !PT ;  /* 0x000000ff2eff7812 */ /* 0x000fe4000780c0ff */
[----:B------:R-:W-:Y:S04]  /*4cc0*/  ISETP.NE.U32.AND P1, PT, R2, RZ, PT ;  /* 0x000000ff0200720c */ /* 0x000fe80003f25070 */
[----:B------:R-:W-:Y:S04]  /*4cd0*/  ISETP.NE.AND.EX P1, PT, R3, RZ, PT, P1 ;  /* 0x000000ff0300720c */ /* 0x000fe80003f25310 */
[----:B------:R-:W-:Y:S03]  /*4ce0*/  PLOP3.LUT P1, PT, P1, PT, PT, 0x8, 0x80 ;  /* 0x000000000080781c */ /* 0x000fe60000f2e170 */
[----:B------:R-:W-:Y:S11]  /*4cf0*/  @P0 FSETP.EQ.AND P1, PT, R27, RZ, PT ;  /* 0x000000ff1b00020b */ /* 0x000ff60003f22000 */
[----:B------:R-:W-:Y:S02]  /*4d00*/  @!UPT UIADD3 URZ, UPT, UPT, URZ, URZ, URZ ;  /* 0x000000fffffff290 */ /* 0x000fe4000fffe0ff */
.L_x_90:
[----:B------:R-:W2:Y:S01]  /*4d10*/  SYNCS.PHASECHK.TRANS64.TRYWAIT P2, [UR21+0x50], R9 ;  /* 0x00005009ff0075a7 */ /* 0x000ea20008041115 */
[----:B------:R-:W-:Y:S04]  /*4d20*/  ELECT P0, URZ, PT ;  /* 0x0000000000ff782f */ /* 0x000fe80003800000 */
[----:B------:R-:W-:Y:S11]  /*4d30*/  PLOP3.LUT P1, PT, P1, P0, PT, 0xf2, 0x2f ;  /* 0x00000000002f781c */ /* 0x000ff60000f21e72 */
[----:B------:R-:W-:Y:S02]  /*4d40*/  @!UPT UIADD3 URZ, UPT, UPT, URZ, URZ, URZ ;  /* 0x000000fffffff290 */ /* 0x000fe4000fffe0ff */
[----:B------:R-:W-:Y:S05]  /*4d50*/  @!P1 IADD3 R8, P0, PT, R16, 0x580, RZ ;  /* 0x0000058010089810 */ /* 0x000fea0007f1e0ff */
[----:B-1----:R-:W-:Y:S01]  /*4d60*/  @!P1 IMAD.X R6, RZ, RZ, R17, P0 ;  /* 0x000000ffff069224 */ /* 0x002fe200000e0611 */
[----:B--2---:R-:W-:Y:S07]  /*4d70*/  @!P2 BRA `(.L_x_91) ;  /* 0x0000004400eca947 */ /* 0x004fee0003800000 */
.L_x_179:
[----:B------:R-:W-:Y:S01]  /*4d80*/  @!P1 R2UR UR5, R8 ;  /* 0x00000000080592ca */ /* 0x000fe200000e0000 */
[----:B------:R-:W-:Y:S01]  /*4d90*/  VOTEU.ALL UP0, P1 ;  /* 0x0000000000ff7886 */ /* 0x000fe20000800000 */
[----:B------:R-:W-:Y:S01]  /*4da0*/  @!P1 R2UR UR4, R6 ;  /* 0x00000000060492ca */ /* 0x000fe200000e0000 */
[----:B------:R-:W-:Y:S01]  /*4db0*/  UMOV UR16, 0x0 ;  /* 0x0000000000107882 */ /* 0x000fe20000000000 */
[----:B------:R-:W-:Y:S01]  /*4dc0*/  UMOV UR17, 0x10000000 ;  /* 0x1000000000117882 */ /* 0x000fe20000000000 */
[----:B------:R-:W-:Y:S01]  /*4dd0*/  UMOV UR44, UR36 ;  /* 0x00000024002c7c82 */ /* 0x000fe20008000000 */
[----:B------:R-:W-:Y:S01]  /*4de0*/  @!UP0 UIADD3 UR40, UPT, UPT, UR21, 0x200, URZ ;  /* 0x0000020015288890 */ /* 0x000fe2000fffe0ff */
[----:B-1----:R-:W-:Y:S01]  /*4df0*/  @!P1 IMAD.MOV.U32 R0, RZ, RZ, 0x1000 ;  /* 0x00001000ff009424 */ /* 0x002fe200078e00ff */
[----:B------:R-:W-:Y:S01]  /*4e00*/  @!UP0 UIADD3 UR10, UPT, UPT, UR42, 0x40, URZ ;  /* 0x000000402a0a8890 */ /* 0x000fe2000fffe0ff */
[----:B------:R-:W-:Y:S01]  /*4e10*/  @!P1 IADD3 R8, P0, PT, R16, 0x580, RZ ;  /* 0x0000058010089810 */ /* 0x000fe20007f1e0ff */
[----:B------:R-:W-:Y:S01]  /*4e20*/  @!UP0 UIADD3 UR8, UPT, UPT, UR21, 0xa00, URZ ;  /* 0x00000a0015088890 */ /* 0x000fe2000fffe0ff */
[----:B------:R-:W-:Y:S02]  /*4e30*/  VOTEU.ALL UP0, P1 ;  /* 0x0000000000ff7886 */ /* 0x000fe40000800000 */
[----:B------:R-:W-:Y:S01]  /*4e40*/  IMAD.U32 R10, RZ, RZ, UR5 ;  /* 0x00000005ff0a7e24 */ /* 0x000fe2000f8e00ff */
[----:B------:R-:W-:Y:S01]  /*4e50*/  UMOV UR9, UR41 ;  /* 0x0000002900097c82 */ /* 0x000fe20008000000 */
[----:B------:R-:W-:Y:S01]  /*4e60*/  IMAD.U32 R11, RZ, RZ, UR4 ;  /* 0x00000004ff0b7e24 */ /* 0x000fe2000f8e00ff */
[----:B------:R-:W-:Y:S01]  /*4e70*/  UMOV UR11, UR43 ;  /* 0x0000002b000b7c82 */ /* 0x000fe20008000000 */
[----:B------:R-:W-:Y:S01]  /*4e80*/  UMOV UR12, UR36 ;  /* 0x00000024000c7c82 */ /* 0x000fe20008000000 */
[----:B------:R-:W-:Y:S01]  /*4e90*/  @!P1 R2UR UR4, R10 ;  /* 0x000000000a0492ca */ /* 0x000fe200000e0000 */
[----:B------:R-:W-:Y:S01]  /*4ea0*/  UPRMT UR6, UR47, 0x654, UR41 ;  /* 0x000006542f067896 */ /* 0x000fe20008000029 */
[----:B------:R-:W-:Y:S01]  /*4eb0*/  @!P1 R2UR UR5, R11 ;  /* 0x000000000b0592ca */ /* 0x000fe200000e0000 */
[----:B------:R-:W-:Y:S11]  /*4ec0*/  @!P1 IMAD.X R6, RZ, RZ, R17, P0 ;  /* 0x000000ffff069224 */ /* 0x000ff600000e0611 */
[----:B------:R-:W-:Y:S01]  /*4ed0*/  @!UPT UIADD3 URZ, UPT, UPT, URZ, URZ, URZ ;  /* 0x000000fffffff290 */ /* 0x000fe2000fffe0ff */
[----:B------:R1:W-:Y:S01]  /*4ee0*/  @!UP0 UTMALDG.3D [UR40], [UR4], desc[UR16] ;  /* 0x00001028040085b4 */ /* 0x0003e20008011000 */
[----:B------:R-:W-:Y:S05]  /*4ef0*/  VOTEU.ALL UP0, P1 ;  /* 0x0000000000ff7886 */ /* 0x000fea0000800000 */
[----:B------:R1:W-:Y:S01]  /*4f00*/  @!UP0 UTMALDG.3D [UR8], [UR4], desc[UR16] ;  /* 0x00001008040085b4 */ /* 0x0003e20008011000 */
[----:B------:R1:W-:Y:S01]  /*4f10*/  @!P1 SYNCS.ARRIVE.TRANS64.RED.A0TR RZ, [UR21+0x30], R0 ;  /* 0x00003000ffff99a7 */ /* 0x0003e20008300415 */
[----:B------:R-:W-:Y:S01]  /*4f20*/  SYNCS.ARRIVE.TRANS64.RED.A1T0 RZ, [UR6], RZ ;  /* 0x000000ffffff79a7 */ /* 0x000fe20008100406 */
[----:B------:R-:W2:Y:S02]  /*4f30*/  SYNCS.PHASECHK.TRANS64.TRYWAIT P2, [UR21+0x58], R9 ;  /* 0x00005809ff0075a7 */ /* 0x000ea40008041115 */
[----:B-12---:R-:W-:Y:S05]  /*4f40*/  @!P2 BRA `(.L_x_92) ;  /* 0x000000440090a947 */ /* 0x006fea0003800000 */
.L_x_181:
        /* <DEDUP_REMOVED lines=10> */
[----:B------:R-:W-:Y:S02]  /*4ff0*/  @!UP0 UIADD3 UR10, UPT, UPT, UR42, 0x50, URZ ;  /* 0x000000502a0a8890 */ /* 0x000fe4000fffe0ff */
[----:B------:R-:W-:Y:S01]  /*5000*/  @!UP0 UIADD3 UR8, UPT, UPT, UR21, 0x1a00, URZ ;  /* 0x00001a0015088890 */ /* 0x000fe2000fffe0ff */
[----:B------:R-:W-:Y:S01]  /*5010*/  IMAD.U32 R10, RZ, RZ, UR5 ;  /* 0x00000005ff0a7e24 */ /* 0x000fe2000f8e00ff */
[----:B------:R-:W-:Y:S01]  /*5020*/  VOTEU.ALL UP0, P1 ;  /* 0x0000000000ff7886 */ /* 0x000fe20000800000 */
[----:B------:R-:W-:Y:S01]  /*5030*/  IMAD.U32 R11, RZ, RZ, UR4 ;  /* 0x00000004ff0b7e24 */ /* 0x000fe2000f8e00ff */
[----:B------:R-:W-:Y:S01]  /*5040*/  UMOV UR9, UR33 ;  /* 0x0000002100097c82 */ /* 0x000fe20008000000 */
[----:B------:R-:W-:Y:S01]  /*5050*/  UMOV UR11, UR43 ;  /* 0x0000002b000b7c82 */ /* 0x000fe20008000000 */
[----:B------:R-:W-:Y:S01]  /*5060*/  @!P1 R2UR UR4, R10 ;  /* 0x000000000a0492ca */ /* 0x000fe200000e0000 */
[----:B------:R-:W-:Y:S01]  /*5070*/  UMOV UR12, UR36 ;  /* 0x00000024000c7c82 */ /* 0x000fe20008000000 */
[----:B------:R-:W-:Y:S01]  /*5080*/  @!P1 R2UR UR5, R11 ;  /* 0x000000000b0592ca */ /* 0x000fe200000e0000 */
[----:B------:R-:W-:Y:S01]  /*5090*/  UPRMT UR6, UR47, 0x654, UR33 ;  /* 0x000006542f067896 */ /* 0x000fe20008000021 */
[----:B------:R-:W-:Y:S11]  /*50a0*/  @!P1 IMAD.X R6, RZ, RZ, R17, P0 ;  /* 0x000000ffff069224 */ /* 0x000ff600000e0611 */
[----:B------:R1:W-:Y:S01]  /*50b0*/  @!UP0 UTMALDG.3D [UR32], [UR4], desc[UR16] ;  /* 0x00001020040085b4 */ /* 0x0003e20008011000 */
[----:B------:R-:W-:Y:S05]  /*50c0*/  VOTEU.ALL UP0, P1 ;  /* 0x0000000000ff7886 */ /* 0x000fea0000800000 */
[----:B------:R1:W-:Y:S01]  /*50d0*/  @!UP0 UTMALDG.3D [UR8], [UR4], desc[UR16] ;  /* 0x00001008040085b4 */ /* 0x0003e20008011000 */
[----:B------:R1:W-:Y:S01]  /*50e0*/  @!P1 SYNCS.ARRIVE.TRANS64.RED.A0TR RZ, [UR21+0x38], R0 ;  /* 0x00003800ffff99a7 */ /* 0x0003e20008300415 */
[----:B------:R-:W-:Y:S01]  /*50f0*/  SYNCS.ARRIVE.TRANS64.RED.A1T0 RZ, [UR6], RZ ;  /* 0x000000ffffff79a7 */ /* 0x000fe20008100406 */
[----:B------:R-:W2:Y:S02]  /*5100*/  SYNCS.PHASECHK.TRANS64.TRYWAIT P2, [UR21+0x60], R9 ;  /* 0x00006009ff0075a7 */ /* 0x000ea40008041115 */
[----:B-12---:R-:W-:Y:S05]  /*5110*/  @!P2 BRA `(.L_x_93) ;  /* 0x000000440034a947 */ /* 0x006fea0003800000 */
.L_x_183:
        /* <DEDUP_REMOVED lines=9> */
[----:B------:R-:W-:Y:S01]  /*51b0*/  VIADD R14, R14, 0x1 ;  /* 0x000000010e0e7836 */ /* 0x000fe20000000000 */
        /* <DEDUP_REMOVED lines=10> */
[----:B------:R-:W-:Y:S01]  /*5260*/  UMOV UR12, UR36 ;  /* 0x00000024000c7c82 */ /* 0x000fe20008000000 */
[----:B------:R-:W-:Y:S11]  /*5270*/  UPRMT UR6, UR47, 0x654, UR25 ;  /* 0x000006542f067896 */ /* 0x000ff60008000019 */
[----:B------:R1:W-:Y:S01]  /*5280*/  @!UP0 UTMALDG.3D [UR24], [UR4], desc[UR16] ;  /* 0x00001018040085b4 */ /* 0x0003e20008011000 */
[----:B------:R-:W-:Y:S05]  /*5290*/  VOTEU.ALL UP0, P1 ;  /* 0x0000000000ff7886 */ /* 0x000fea0000800000 */
[----:B------:R1:W-:Y:S01]  /*52a0*/  @!UP0 UTMALDG.3D [UR8], [UR4], desc[UR16] ;  /* 0x00001008040085b4 */ /* 0x0003e20008011000 */
[----:B------:R1:W-:Y:S01]  /*52b0*/  @!P1 SYNCS.ARRIVE.TRANS64.RED.A0TR RZ, [UR21+0x40], R0 ;  /* 0x00004000ffff99a7 */ /* 0x0003e20008300415 */
[----:B------:R-:W-:Y:S01]  /*52c0*/  SYNCS.ARRIVE.TRANS64.RED.A1T0 RZ, [UR6], RZ ;  /* 0x000000ffffff79a7 */ /* 0x000fe20008100406 */
[----:B------:R-:W2:Y:S02]  /*52d0*/  SYNCS.PHASECHK.TRANS64.TRYWAIT P0, [UR21+0x68], R9 ;  /* 0x00006809ff0075a7 */ /* 0x000ea40008001115 */
[----:B-12---:R-:W-:Y:S05]  /*52e0*/  @!P0 BRA `(.L_x_94) ;  /* 0x0000004000d88947 */ /* 0x006fea0003800000 */
.L_x_185:
[----:B------:R-:W-:Y:S01]  /*52f0*/  UIADD3 UR24, UPT, UPT, UR13, UR63, URZ ;  /* 0x0000003f0d187290 */ /* 0x000fe2000fffe0ff */
[----:B------:R-:W-:Y:S01]  /*5300*/  @!P1 IADD3 R6, P0, PT, R16, 0x580, RZ ;  /* 0x0000058010069810 */ /* 0x000fe20007f1e0ff */
[----:B------:R-:W-:Y:S01]  /*5310*/  UPLOP3.LUT UP2, UPT, UPT, UPT, UPT, 0x80, 0x8 ;  /* 0x000000000008789c */ /* 0x000fe20003f4f070 */
[----:B------:R-:W-:Y:S01]  /*5320*/  R2UR UR26, R50 ;  /* 0x00000000321a72ca */ /* 0x000fe200000e0000 */
[----:B------:R-:W-:Y:S01]  /*5330*/  VOTEU.ALL UP0, P1 ;  /* 0x0000000000ff7886 */ /* 0x000fe20000800000 */
[----:B------:R-:W-:Y:S01]  /*5340*/  @!P1 R2UR UR5, R6 ;  /* 0x00000000060592ca */ /* 0x000fe200000e0000 */
[----:B-1----:R-:W-:Y:S01]  /*5350*/  @!P1 IMAD.X R0, RZ, RZ, R17, P0 ;  /* 0x000000ffff009224 */ /* 0x002fe200000e0611 */
[----:B------:R-:W-:Y:S01]  /*5360*/  UMOV UR6, 0x0 ;  /* 0x0000000000067882 */ /* 0x000fe20000000000 */
[----:B------:R-:W-:Y:S01]  /*5370*/  UMOV UR7, 0x10000000 ;  /* 0x1000000000077882 */ /* 0x000fe20000000000 */
[----:B------:R-:W-:Y:S01]  /*5380*/  @!UP0 UIADD3 UR18, UPT, UPT, UR42, 0x30, URZ ;  /* 0x000000302a128890 */ /* 0x000fe2000fffe0ff */
[----:B------:R-:W-:Y:S01]  /*5390*/  ISETP.NE.AND P0, PT, R14, 0x2, PT ;  /* 0x000000020e00780c */ /* 0x000fe20003f05270 */
[----:B------:R-:W-:Y:S01]  /*53a0*/  @!UP0 UIADD3 UR16, UPT, UPT, UR21, 0x3200, URZ ;  /* 0x0000320015108890 */ /* 0x000fe2000fffe0ff */
[----:B------:R-:W-:Y:S01]  /*53b0*/  @!P1 R2UR UR4, R0 ;  /* 0x00000000000492ca */ /* 0x000fe200000e0000 */
[----:B------:R-:W-:Y:S01]  /*53c0*/  @!UP0 UIADD3 UR17, UPT, UPT, UR21, 0x48, URZ ;  /* 0x0000004815118890 */ /* 0x000fe2000fffe0ff */
[----:B------:R-:W-:Y:S01]  /*53d0*/  SEL R0, RZ, 0x1, P0 ;  /* 0x00000001ff007807 */ /* 0x000fe20000000000 */
[----:B------:R-:W-:Y:S01]  /*53e0*/  @!UP0 UIADD3 UR10, UPT, UPT, UR42, 0x70, URZ ;  /* 0x000000702a0a8890 */ /* 0x000fe2000fffe0ff */
[----:B------:R-:W-:Y:S01]  /*53f0*/  LOP3.LUT R15, R15, 0x1, RZ, 0x3c, !PT ;  /* 0x000000010f0f7812 */ /* 0x000fe200078e3cff */
[----:B------:R-:W-:Y:S01]  /*5400*/  @!UP0 UIADD3 UR8, UPT, UPT, UR21, 0x3a00, URZ ;  /* 0x00003a0015088890 */ /* 0x000fe2000fffe0ff */
[----:B------:R-:W-:Y:S01]  /*5410*/  IMAD.U32 R8, RZ, RZ, UR5 ;  /* 0x00000005ff087e24 */ /* 0x000fe2000f8e00ff */
[----:B------:R-:W-:Y:S01]  /*5420*/  VOTEU.ALL UP0, P1 ;  /* 0x0000000000ff7886 */ /* 0x000fe20000800000 */
[----:B------:R-:W-:Y:S01]  /*5430*/  UMOV UR19, UR43 ;  /* 0x0000002b00137c82 */ /* 0x000fe20008000000 */
[----:B------:R-:W-:Y:S01]  /*5440*/  UMOV UR20, UR36 ;  /* 0x0000002400147c82 */ /* 0x000fe20008000000 */
[----:B------:R-:W-:Y:S01]  /*5450*/  UMOV UR11, UR43 ;  /* 0x0000002b000b7c82 */ /* 0x000fe20008000000 */
[----:B------:R-:W-:Y:S01]  /*5460*/  UMOV UR12, UR36 ;  /* 0x00000024000c7c82 */ /* 0x000fe20008000000 */
[----:B------:R-:W-:Y:S01]  /*5470*/  UMOV UR9, UR17 ;  /* 0x0000001100097c82 */ /* 0x000fe20008000000 */
[----:B------:R-:W-:Y:S01]  /*5480*/  IMAD.U32 R9, RZ, RZ, UR4 ;  /* 0x00000004ff097e24 */ /* 0x000fe2000f8e00ff */
[----:B------:R-:W-:Y:S01]  /*5490*/  @!P1 R2UR UR4, R8 ;  /* 0x00000000080492ca */ /* 0x000fe200000e0000 */
[----:B------:R-:W-:Y:S01]  /*54a0*/  UMOV UR36, UR29 ;  /* 0x0000001d00247c82 */ /* 0x000fe20008000000 */
[----:B------:R-:W-:Y:S02]  /*54b0*/  LOP3.LUT R13, R13, R0, RZ, 0x3c, !PT ;  /* 0x000000000d0d7212 */ /* 0x000fe400078e3cff */
[----:B------:R-:W-:Y:S02]  /*54c0*/  @!P1 R2UR UR5, R9 ;  /* 0x00000000090592ca */ /* 0x000fe400000e0000 */
[----:B------:R-:W-:Y:S11]  /*54d0*/  SEL R14, R14, RZ, P0 ;  /* 0x000000ff0e0e7207 */ /* 0x000ff60000000000 */
[----:B------:R1:W-:Y:S01]  /*54e0*/  @!UP0 UTMALDG.3D [UR16], [UR4], desc[UR6] ;  /* 0x00000610040085b4 */ /* 0x0003e20008011000 */
[----:B------:R-:W-:Y:S05]  /*54f0*/  VOTEU.ALL UP0, P1 ;  /* 0x0000000000ff7886 */ /* 0x000fea0000800000 */
[----:B------:R2:W-:Y:S01]  /*5500*/  @!UP0 UTMALDG.3D [UR8], [UR4], desc[UR6] ;  /* 0x00000608040085b4 */ /* 0x0005e20008011000 */
[----:B------:R2:W-:Y:S01]  /*5510*/  @!P1 SYNCS.ARRIVE.TRANS64.RED.A0TR RZ, [UR21+0x48], R7 ;  /* 0x00004807ffff99a7 */ /* 0x0005e20008300415 */
[----:B------:R-:W-:Y:S01]  /*5520*/  SYNCS.ARRIVE.TRANS64.RED.A1T0 RZ, [UR37], RZ ;  /* 0x000000ffffff79a7 */ /* 0x000fe20008100425 */
[----:B-1----:R-:W-:Y:S01]  /*5530*/  UIADD3 UR20, UPT, UPT, UR14, UR26, URZ ;  /* 0x0000001a0e147290 */ /* 0x002fe2000fffe0ff */
[----:B------:R-:W-:Y:S11]  /*5540*/  BRA.U UP1, `(.L_x_95) ;  /* 0xfffffff101047547 */ /* 0x000ff6000b83ffff */
[----:B------:R-:W-:-:S04]  /*5550*/  SHF.L.U32 R2, R15, 0x1f, RZ ;  /* 0x0000001f0f027819 */ /* 0x000fc800000006ff */
[----:B------:R-:W1:Y:S02]  /*5560*/  SYNCS.PHASECHK.TRANS64.TRYWAIT P0, [UR21+0x50], R2 ;  /* 0x00005002ff0075a7 */ /* 0x000e640008001115 */
[----:B-1----:R-:W-:Y:S05]  /*5570*/  @!P0 BRA `(.L_x_96) ;  /* 0x00000040004c8947 */ /* 0x002fea0003800000 */
.L_x_187:
[----:B------:R-:W3:Y:S02]  /*5580*/  SYNCS.PHASECHK.TRANS64.TRYWAIT P0, [UR21+0x58], R2 ;  /* 0x00005802ff0075a7 */ /* 0x000ee40008001115 */
[----:B---3--:R-:W-:Y:S05]  /*5590*/  @!P0 BRA `(.L_x_97) ;  /* 0x00000040005c8947 */ /* 0x008fea0003800000 */
.L_x_189:
[----:B------:R-:W3:Y:S02]  /*55a0*/  SYNCS.PHASECHK.TRANS64.TRYWAIT P0, [UR21+0x60], R2 ;  /* 0x00006002ff0075a7 */ /* 0x000ee40008001115 */
[----:B---3--:R-:W-:Y:S05]  /*55b0*/  @!P0 BRA `(.L_x_98) ;  /* 0x00000040006c8947 */ /* 0x008fea0003800000 */
.L_x_191:
[----:B-1----:R-:W-:-:S07]  /*55c0*/  MOV R0, UR21 ;  /* 0x0000001500007c02 */ /* 0x002fce0008000f00 */
.L_x_99:
[----:B-1----:R-:W-:-:S04]  /*55d0*/  SHF.L.U32 R2, R15, 0x1f, RZ ;  /* 0x0000001f0f027819 */ /* 0x002fc800000006ff */
[----:B------:R1:W3:Y:S03]  /*55e0*/  SYNCS.PHASECHK.TRANS64.TRYWAIT P0, [R0+URZ+0x68], R2 ;  /* 0x00006802000075a7 */ /* 0x0002e600080011ff */
[----:B---3--:R-:W-:Y:S05]  /*55f0*/  @!P0 NANOSLEEP.SYNCS 0x989680 ;  /* 0x009896800000895d */ /* 0x008fea0003900000 */
[----:B------:R-:W3:Y:S02]  /*5600*/  @!P0 SYNCS.PHASECHK.TRANS64 P0, [R0+URZ+0x68], R2 ;  /* 0x00006802000085a7 */ /* 0x000ee400080010ff */
[----:B--23--:R-:W-:Y:S05]  /*5610*/  @P0 EXIT ;  /* 0x000000000000094d */ /* 0x00cfea0003800000 */
[----:B------:R-:W-:Y:S05]  /*5620*/  BRA `(.L_x_99) ;  /* 0xfffffffc00e87947 */ /* 0x000fea000383ffff */
.L_x_84:
[----:B------:R-:W-:-:S06]  /*5630*/  UISETP.GE.AND UP0, UPT, UR25, 0x4, UPT ;  /* 0x000000041900788c */ /* 0x000fcc000bf06270 */
[----:B------:R-:W-:-:S13]  /*5640*/  PLOP3.LUT P0, PT, PT, PT, UP0, 0x80, 0x8 ;  /* 0x000000000008781c */ /* 0x000fda0003f0f008 */
[----:B------:R-:W-:Y:S05]  /*5650*/  @!P0 EXIT ;  /* 0x000000000000894d */ /* 0x000fea0003800000 */
[----:B------:R-:W-:Y:S01]  /*5660*/  BAR.SYNC.DEFER_BLOCKING 0x6, 0xa0 ;  /* 0x0182800000007b1d */ /* 0x000fe20000010000 */
[C---:B------:R-:W-:Y:S01]  /*5670*/  IMAD.SHL.U32 R45, R60.reuse, 0x10, RZ ;  /* 0x000000103c2d7824 */ /* 0x040fe200078e00ff */
[C---:B------:R-:W-:Y:S01]  /*5680*/  SHF.L.U32 R3, R47.reuse, 0x15, RZ ;  /* 0x000000152f037819 */ /* 0x040fe200000006ff */
[C---:B------:R-:W-:Y:S02]  /*5690*/  IMAD.U32 R23, R60.reuse, 0x10000, RZ ;  /* 0x000100003c177824 */ /* 0x040fe400078e00ff */
[----:B------:R-:W-:Y:S02]  /*56a0*/  HFMA2 R59, -RZ, RZ, 0, 5.9604644775390625e-08 ;  /* 0x00000001ff3b7431 */ /* 0x000fe400000001ff */
[----:B------:R-:W-:Y:S01]  /*56b0*/  IMAD.SHL.U32 R2, R60, 0x2, RZ ;  /* 0x000000023c027824 */ /* 0x000fe200078e00ff */
[----:B------:R-:W-:Y:S01]  /*56c0*/  UMOV UR43, 0x400 ;  /* 0x00000400002b7882 */ /* 0x000fe20000000000 */
[----:B------:R-:W1:Y:S01]  /*56d0*/  LDCU.64 UR4, c[0x0][0x890] ;  /* 0x00011200ff0477ac */ /* 0x000e620008000a00 */
[----:B------:R-:W2:Y:S01]  /*56e0*/  LDC.64 R42, c[0x0][0x8b0] ;  /* 0x00022c00ff2a7b82 */ /* 0x000ea20000000a00 */
[----:B------:R-:W-:Y:S01]  /*56f0*/  IMAD.SHL.U32 R6, R47, 0x200, RZ ;  /* 0x000002002f067824 */ /* 0x000fe200078e00ff */
[C---:B------:R-:W-:Y:S01]  /*5700*/  LOP3.LUT R7, R45.reuse, 0x40, RZ, 0xc0, !PT ;  /* 0x000000402d077812 */ /* 0x040fe200078ec0ff */
[----:B------:R-:W-:Y:S01]  /*5710*/  ULEA UR43, UR47, UR43, 0x18 ;  /* 0x0000002b2f2b7291 */ /* 0x000fe2000f8ec0ff */
[----:B------:R-:W-:Y:S01]  /*5720*/  LOP3.LUT R44, R45, 0x5b0, RZ, 0xc0, !PT ;  /* 0x000005b02d2c7812 */ /* 0x000fe200078ec0ff */
[----:B------:R-:W-:Y:S01]  /*5730*/  IMAD.MOV.U32 R22, RZ, RZ, RZ ;  /* 0x000000ffff167224 */ /* 0x000fe200078e00ff */
[----:B------:R-:W-:Y:S01]  /*5740*/  LOP3.LUT R3, R3, 0x200000, RZ, 0xc0, !PT ;  /* 0x0020000003037812 */ /* 0x000fe200078ec0ff */
[----:B------:R-:W-:Y:S01]  /*5750*/  IMAD.MOV.U32 R58, RZ, RZ, RZ ;  /* 0x000000ffff3a7224 */ /* 0x000fe200078e00ff */
[----:B------:R-:W3:Y:S01]  /*5760*/  LDC.64 R40, c[0x0][0x8a8] ;  /* 0x00022a00ff287b82 */ /* 0x000ee20000000a00 */
[----:B------:R-:W-:Y:S01]  /*5770*/  LOP3.LUT R2, R7, 0x8, R2, 0xf8, !PT ;  /* 0x0000000807027812 */ /* 0x000fe200078ef802 */
[----:B------:R-:W-:Y:S01]  /*5780*/  IMAD.MOV.U32 R55, RZ, RZ, RZ ;  /* 0x000000ffff377224 */ /* 0x000fe200078e00ff */
[----:B------:R-:W-:Y:S01]  /*5790*/  LOP3.LUT R44, R44, 0x200, R6, 0xf8, !PT ;  /* 0x000002002c2c7812 */ /* 0x000fe200078ef806 */
[----:B------:R-:W4:Y:S01]  /*57a0*/  LDCU UR60, c[0x0][0x370] ;  /* 0x00006e00ff3c77ac */ /* 0x000f220008000800 */
[----:B------:R-:W-:-:S02]  /*57b0*/  LOP3.LUT R23, R3, 0x400000, R23, 0xf8, !PT ;  /* 0x0040000003177812 */ /* 0x000fc400078ef817 */
[----:B------:R-:W-:Y:S01]  /*57c0*/  LOP3.LUT P0, RZ, R45, 0x40, RZ, 0xc0, !PT ;  /* 0x000000402dff7812 */ /* 0x000fe2000780c0ff */
[----:B------:R-:W4:Y:S01]  /*57d0*/  LDS R0, [UR43+0x130] ;  /* 0x0001302bff007984 */ /* 0x000f220008000800 */
[----:B-1----:R-:W-:Y:S01]  /*57e0*/  IMAD.U32 R49, RZ, RZ, UR4 ;  /* 0x00000004ff317e24 */ /* 0x002fe2000f8e00ff */
[----:B------:R-:W-:Y:S01]  /*57f0*/  UIADD3 UR4, UPT, UPT, UR43, 0x200, URZ ;  /* 0x000002002b047890 */ /* 0x000fe2000fffe0ff */
[----:B------:R-:W-:Y:S01]  /*5800*/  LOP3.LUT R44, R44, R2, RZ, 0xfc, !PT ;  /* 0x000000022c2c7212 */ /* 0x000fe200078efcff */
[----:B------:R-:W-:Y:S01]  /*5810*/  IMAD.U32 R48, RZ, RZ, UR5 ;  /* 0x00000005ff307e24 */ /* 0x000fe2000f8e00ff */
[----:B------:R-:W-:Y:S01]  /*5820*/  P2R R2, PR, RZ, 0x1 ;  /* 0x00000001ff027803 */ /* 0x000fe20000000000 */
[----:B------:R-:W1:Y:S01]  /*5830*/  LDCU UR42, c[0x0][0xb0c] ;  /* 0x00016180ff2a77ac */ /* 0x000e620008000800 */
[----:B------:R-:W-:Y:S01]  /*5840*/  LOP3.LUT R60, R60, 0x60, RZ, 0xc0, !PT ;  /* 0x000000603c3c7812 */ /* 0x000fe200078ec0ff */
[----:B------:R-:W-:Y:S01]  /*5850*/  IMAD.U32 R52, RZ, RZ, UR4 ;  /* 0x00000004ff347e24 */ /* 0x000fe2000f8e00ff */
[----:B------:R-:W-:Y:S01]  /*5860*/  MOV R57, RZ ;  /* 0x000000ff00397202 */ /* 0x000fe20000000f00 */
[----:B------:R-:W1:Y:S01]  /*5870*/  LDCU UR39, c[0x0][0xb30] ;  /* 0x00016600ff2777ac */ /* 0x000e620008000800 */
[----:B------:R-:W1:Y:S01]  /*5880*/  LDCU.64 UR54, c[0x0][0x888] ;  /* 0x00011100ff3677ac */ /* 0x000e620008000a00 */
[----:B------:R-:W1:Y:S01]  /*5890*/  LDCU.64 UR40, c[0x0][0xb28] ;  /* 0x00016500ff2877ac */ /* 0x000e620008000a00 */
[----:B------:R-:W1:Y:S01]  /*58a0*/  LDCU.128 UR56, c[0x0][0xb10] ;  /* 0x00016200ff3877ac */ /* 0x000e620008000c00 */
[----:B------:R-:W1:Y:S01]  /*58b0*/  LDCU UR53, c[0x0][0x374] ;  /* 0x00006e80ff3577ac */ /* 0x000e620008000800 */
[----:B------:R-:W-:Y:S01]  /*58c0*/  UMOV UR52, URZ ;  /* 0x000000ff00347c82 */ /* 0x000fe20008000000 */
[----:B------:R-:W-:Y:S01]  /*58d0*/  UMOV UR46, URZ ;  /* 0x000000ff002e7c82 */ /* 0x000fe20008000000 */
[----:B-1234-:R-:W-:-:S07]  /*58e0*/  IMAD.IADD R23, R0, 0x1, R23 ;  /* 0x0000000100177824 */ /* 0x01efce00078e0217 */
.L_x_143:
[----:B------:R-:W-:Y:S02]  /*58f0*/  LEA R3, R55, UR43, 0x3 ;  /* 0x0000002b37037c11 */ /* 0x000fe4000f8e18ff */
[----:B------:R-:W-:Y:S02]  /*5900*/  SHF.L.U32 R0, R57, 0x1f, RZ ;  /* 0x0000001f39007819 */ /* 0x000fe400000006ff */
[----:B-1----:R-:W-:Y:S02]  /*5910*/  LEA R4, R55, UR43, 0x4 ;  /* 0x0000002b37047c11 */ /* 0x002fe4000f8e20ff */
[----:B------:R-:W1:Y:S02]  /*5920*/  SYNCS.PHASECHK.TRANS64.TRYWAIT P0, [R3+URZ+0x80], R0 ;  /* 0x00008000030075a7 */ /* 0x000e6400080011ff */
[----:B-1----:R-:W-:Y:S05]  /*5930*/  @!P0 BRA `(.L_x_100) ;  /* 0x0000003c00a48947 */ /* 0x002fea0003800000 */
.L_x_192:
        /* <DEDUP_REMOVED lines=8> */
[----:B--2---:R-:W-:Y:S11]  /*59c0*/  LOP3.LUT P0, RZ, R6, 0x1, RZ, 0xc0, !PT ;  /* 0x0000000106ff7812 */ /* 0x004ff6000780c0ff */
[----:B------:R-:W-:Y:S02]  /*59d0*/  @!UPT UIADD3 URZ, UPT, UPT, URZ, URZ, URZ ;  /* 0x000000fffffff290 */ /* 0x000fe4000fffe0ff */
[----:B---3--:R-:W-:Y:S01]  /*59e0*/  VOTEU.ANY UP1, P0 ;  /* 0x0000000000ff7886 */ /* 0x008fe20000020100 */
[----:B------:R-:W-:Y:S01]  /*59f0*/  PLOP3.LUT P0, PT, PT, PT, UP1, 0x80, 0x8 ;  /* 0x000000000008781c */ /* 0x000fe20003f0f018 */
[----:B------:R-:W-:Y:S11]  /*5a00*/  UP2UR UR62, UPR, URZ, 0x2 ;  /* 0x00000002ff3e7883 */ /* 0x000ff60008000000 */
[----:B------:R-:W-:Y:S01]  /*5a10*/  @!UPT UIADD3 URZ, UPT, UPT, URZ, URZ, URZ ;  /* 0x000000fffffff290 */ /* 0x000fe2000fffe0ff */
[----:B-1----:R-:W-:Y:S02]  /*5a20*/  @P0 SHF.R.U32.HI R0, RZ, 0x10, R5 ;  /* 0x00000010ff000819 */ /* 0x002fe40000011605 */
        /* <DEDUP_REMOVED lines=12> */
[----:B------:R-:W2:Y:S01]  /*5af0*/  LDCU UR12, c[0x0][0xb20] ;  /* 0x00016400ff0c77ac */ /* 0x000ea20008000800 */
[----:B------:R-:W-:Y:S02]  /*5b00*/  UIMAD.WIDE.U32 UR4, UR53, UR59, URZ ;  /* 0x0000003b350472a5 */ /* 0x000fe4000f8e00ff */
[----:B------:R-:W-:Y:S02]  /*5b10*/  UIMAD.WIDE.U32 UR6, UR60, UR56, URZ ;  /* 0x000000383c0672a5 */ /* 0x000fe4000f8e00ff */
[----:B------:R-:W-:Y:S02]  /*5b20*/  UISETP.NE.AND UP0, UPT, UR58, 0x1, UPT ;  /* 0x000000013a00788c */ /* 0x000fe4000bf05270 */
[----:B------:R-:W-:Y:S02]  /*5b30*/  UIMAD.WIDE.U32 UR8, UR37, UR59, URZ ;  /* 0x0000003b250872a5 */ /* 0x000fe4000f8e00ff */
[----:B------:R-:W-:Y:S02]  /*5b40*/  UIMAD.WIDE.U32 UR10, UR38, UR56, URZ ;  /* 0x00000038260a72a5 */ /* 0x000fe4000f8e00ff */
[----:B------:R-:W-:Y:S02]  /*5b50*/  UISETP.NE.AND UP1, UPT, UR42, 0x1, UPT ;  /* 0x000000012a00788c */ /* 0x000fe4000bf25270 */
[----:B------:R-:W-:Y:S01]  /*5b60*/  UISETP.NE.AND UP2, UPT, UR45, 0x1, UPT ;  /* 0x000000012d00788c */ /* 0x000fe2000bf45270 */
[----:B------:R-:W-:Y:S02]  /*5b70*/  UMOV UR4, UR5 ;  /* 0x0000000500047c82 */ /* 0x000fe40008000000 */
[----:B--2---:R-:W-:Y:S03]  /*5b80*/  USHF.R.U32.HI UR5, URZ, UR12, UR4 ;  /* 0x0000000cff057299 */ /* 0x004fe60008011604 */
[----:B------:R-:W-:Y:S02]  /*5b90*/  UMOV UR4, UR7 ;  /* 0x0000000700047c82 */ /* 0x000fe40008000000 */
[----:B------:R-:W-:Y:S02]  /*5ba0*/  USHF.R.U32.HI UR7, URZ, UR57, UR4 ;  /* 0x00000039ff077299 */ /* 0x000fe40008011604 */
[----:B------:R-:W-:Y:S02]  /*5bb0*/  USEL UR4, UR53, UR5, !UP0 ;  /* 0x0000000535047287 */ /* 0x000fe4000c000000 */
[----:B------:R-:W-:Y:S01]  /*5bc0*/  USEL UR7, UR60, UR7, !UP1 ;  /* 0x000000073c077287 */ /* 0x000fe2000c800000 */
[----:B------:R-:W-:Y:S01]  /*5bd0*/  UMOV UR5, UR9 ;  /* 0x0000000900057c82 */ /* 0x000fe20008000000 */
[----:B------:R-:W-:Y:S02]  /*5be0*/  UIMAD.WIDE.U32 UR8, UR4, UR40, URZ ;  /* 0x00000028040872a5 */ /* 0x000fe4000f8e00ff */
[----:B------:R-:W-:Y:S03]  /*5bf0*/  USHF.R.U32.HI UR6, URZ, UR12, UR5 ;  /* 0x0000000cff067299 */ /* 0x000fe60008011605 */
[----:B------:R-:W-:Y:S01]  /*5c00*/  UMOV UR5, UR11 ;  /* 0x0000000b00057c82 */ /* 0x000fe20008000000 */
[----:B------:R-:W-:Y:S02]  /*5c10*/  UIMAD.WIDE.U32 UR10, UR7, UR40, URZ ;  /* 0x00000028070a72a5 */ /* 0x000fe4000f8e00ff */
[----:B------:R-:W-:Y:S02]  /*5c20*/  USHF.R.U32.HI UR12, URZ, UR57, UR5 ;  /* 0x00000039ff0c7299 */ /* 0x000fe40008011605 */
[----:B------:R-:W-:Y:S01]  /*5c30*/  USEL UR6, UR37, UR6, !UP0 ;  /* 0x0000000625067287 */ /* 0x000fe2000c000000 */
[----:B------:R-:W-:Y:S02]  /*5c40*/  UMOV UR5, UR9 ;  /* 0x0000000900057c82 */ /* 0x000fe40008000000 */
[----:B------:R-:W-:Y:S01]  /*5c50*/  UMOV UR10, UR11 ;  /* 0x0000000b000a7c82 */ /* 0x000fe20008000000 */
[----:B------:R-:W-:Y:S02]  /*5c60*/  @UP2 USHF.R.U32.HI UR4, URZ, UR41, UR5 ;  /* 0x00000029ff042299 */ /* 0x000fe40008011605 */
[----:B------:R-:W-:Y:S02]  /*5c70*/  @UP2 USHF.R.U32.HI UR7, URZ, UR41, UR10 ;  /* 0x00000029ff072299 */ /* 0x000fe4000801160a */
[----:B------:R-:W-:Y:S02]  /*5c80*/  UIMAD UR4, UR45, UR4, URZ ;  /* 0x000000042d0472a4 */ /* 0x000fe4000f8e02ff */
        /* <DEDUP_REMOVED lines=8> */
[----:B------:R-:W-:Y:S02]  /*5d10*/  USEL UR11, UR6, UR4, !UP2 ;  /* 0x00000004060b7287 */ /* 0x000fe4000d000000 */
[----:B------:R-:W-:Y:S02]  /*5d20*/  UIADD3 UR8, UPT, UPT, -UR5, URZ, URZ ;  /* 0x000000ff05087290 */ /* 0x000fe4000fffe1ff */
[----:B------:R-:W-:Y:S01]  /*5d30*/  UIADD3 UR10, UPT, UPT, -UR11, URZ, URZ ;  /* 0x000000ff0b0a7290 */ /* 0x000fe2000fffe1ff */
[----:B------:R-:W-:Y:S01]  /*5d40*/  @!UP0 UMOV UR4, UR9 ;  /* 0x0000000900048c82 */ /* 0x000fe20008000000 */
[----:B------:R-:W-:Y:S02]  /*5d50*/  UIADD3 UR9, UPT, UPT, -UR6, URZ, URZ ;  /* 0x000000ff06097290 */ /* 0x000fe4000fffe1ff */
[----:B------:R-:W-:Y:S02]  /*5d60*/  @!UP0 USHF.R.U32.HI UR4, URZ, UR41, UR4 ;  /* 0x00000029ff048299 */ /* 0x000fe40008011604 */
[----:B------:R-:W-:Y:S02]  /*5d70*/  UIMAD UR10, UR45, UR10, UR6 ;  /* 0x0000000a2d0a72a4 */ /* 0x000fe4000f8e0206 */
[----:B------:R-:W-:Y:S04]  /*5d80*/  @!UP0 USEL UR4, UR5, UR4, !UP2 ;  /* 0x0000000405048287 */ /* 0x000fe8000d000000 */
[----:B------:R-:W-:Y:S02]  /*5d90*/  @!UP0 UIMAD UR10, UR7, UR10, UR4 ;  /* 0x0000000a070a82a4 */ /* 0x000fe4000f8e0204 */
[----:B------:R-:W-:Y:S02]  /*5da0*/  @!UP0 UIADD3 UR11, UPT, UPT, UR11, -UR4, URZ ;  /* 0x800000040b0b8290 */ /* 0x000fe4000fffe0ff */
[----:B------:R-:W-:Y:S02]  /*5db0*/  UIMAD UR7, UR42, UR8, UR38 ;  /* 0x000000082a0772a4 */ /* 0x000fe4000f8e0226 */
[----:B------:R-:W-:Y:S02]  /*5dc0*/  @!UP0 UIMAD UR6, UR11, UR45, UR5 ;  /* 0x0000002d0b0682a4 */ /* 0x000fe4000f8e0205 */
[----:B------:R-:W-:Y:S01]  /*5dd0*/  UIMAD UR4, UR58, UR9, UR37 ;  /* 0x000000093a0472a4 */ /* 0x000fe2000f8e0225 */
[----:B------:R-:W-:Y:S02]  /*5de0*/  @!UP0 UMOV UR5, UR10 ;  /* 0x0000000a00058c82 */ /* 0x000fe40008000000 */
[----:B------:R-:W-:Y:S02]  /*5df0*/  UIMAD UR38, UR5, UR42, UR7 ;  /* 0x0000002a052672a4 */ /* 0x000fe4000f8e0207 */
[----:B------:R-:W-:Y:S11]  /*5e00*/  UIMAD UR37, UR6, UR58, UR4 ;  /* 0x0000003a062572a4 */ /* 0x000ff6000f8e0204 */
[----:B------:R-:W-:Y:S01]  /*5e10*/  @!UPT UIADD3 URZ, UPT, UPT, URZ, URZ, URZ ;  /* 0x000000fffffff290 */ /* 0x000fe2000fffe0ff */
.L_x_101:
[----:B------:R-:W-:Y:S01]  /*5e20*/  UISETP.NE.AND UP0, UPT, UR39, 0x1, UPT ;  /* 0x000000012700788c */ /* 0x000fe2000bf05270 */
[----:B------:R-:W-:Y:S01]  /*5e30*/  LOP3.LUT P0, RZ, R52, 0x90, RZ, 0xc0, !PT ;  /* 0x0000009034ff7812 */ /* 0x000fe2000780c0ff */
[----:B------:R-:W-:Y:S01]  /*5e40*/  USHF.L.U32 UR50, UR20, 0x6, URZ ;  /* 0x0000000614327899 */ /* 0x000fe200080006ff */
[----:B------:R-:W-:Y:S01]  /*5e50*/  BSSY.RECONVERGENT B6, `(.L_x_102) ;  /* 0x0000034000067945 */ /* 0x000fe20003800200 */
[----:B------:R-:W-:Y:S01]  /*5e60*/  USHF.L.U32 UR49, UR24, 0x7, URZ ;  /* 0x0000000718317899 */ /* 0x000fe200080006ff */
[----:B------:R-:W-:Y:S06]  /*5e70*/  IADD3 R55, PT, PT, R55, 0x1, RZ ;  /* 0x0000000137377810 */ /* 0x000fec0007ffe0ff */
[----:B------:R-:W2:Y:S01]  /*5e80*/  @!UP0 LDCU.128 UR12, c[0x0][0xb10] ;  /* 0x00016200ff0c87ac */ /* 0x000ea20008000c00 */
[----:B------:R-:W3:Y:S01]  /*5e90*/  @!UP0 LDCU UR5, c[0x0][0xb0c] ;  /* 0x00016180ff0587ac */ /* 0x000ee20008000800 */
[----:B------:R-:W4:Y:S01]  /*5ea0*/  @!UP0 LDCU UR10, c[0x0][0xb20] ;  /* 0x00016400ff0a87ac */ /* 0x000f220008000800 */
[----:B--2---:R-:W-:Y:S02]  /*5eb0*/  UIMAD.WIDE.U32 UR8, UR38, UR12, URZ ;  /* 0x0000000c260872a5 */ /* 0x004fe4000f8e00ff */
[----:B------:R-:W-:Y:S02]  /*5ec0*/  UIMAD.WIDE.U32 UR6, UR37, UR15, URZ ;  /* 0x0000000f250672a5 */ /* 0x000fe4000f8e00ff */
[----:B------:R-:W-:Y:S03]  /*5ed0*/  @!UP0 UISETP.NE.AND UP1, UPT, UR14, 0x1, UPT ;  /* 0x000000010e00888c */ /* 0x000fe6000bf25270 */
[----:B------:R-:W-:Y:S01]  /*5ee0*/  @!UP0 UMOV UR4, UR9 ;  /* 0x0000000900048c82 */ /* 0x000fe20008000000 */
[----:B---3--:R-:W-:Y:S02]  /*5ef0*/  @!UP0 UISETP.NE.AND UP2, UPT, UR5, 0x1, UPT ;  /* 0x000000010500888c */ /* 0x008fe4000bf45270 */
[----:B------:R-:W-:Y:S01]  /*5f00*/  @!UP0 USHF.R.U32.HI UR4, URZ, UR13, UR4 ;  /* 0x0000000dff048299 */ /* 0x000fe20008011604 */
[----:B------:R-:W-:Y:S02]  /*5f10*/  @!UP0 UMOV UR6, UR7 ;  /* 0x0000000700068c82 */ /* 0x000fe40008000000 */
[----:B----4-:R-:W-:Y:S02]  /*5f20*/  @!UP0 USHF.R.U32.HI UR6, URZ, UR10, UR6 ;  /* 0x0000000aff068299 */ /* 0x010fe40008011606 */
[----:B------:R-:W-:Y:S02]  /*5f30*/  @!UP0 USEL UR7, UR38, UR4, !UP2 ;  /* 0x0000000426078287 */ /* 0x000fe4000d000000 */
[----:B------:R-:W-:Y:S04]  /*5f40*/  @!UP0 USEL UR6, UR37, UR6, !UP1 ;  /* 0x0000000625068287 */ /* 0x000fe8000c800000 */
[----:B------:R-:W-:Y:S02]  /*5f50*/  @!UP0 UIADD3 UR4, UPT, UPT, -UR7, UR6, URZ ;  /* 0x0000000607048290 */ /* 0x000fe4000fffe1ff */
[----:B------:R-:W-:Y:S02]  /*5f60*/  @!UP0 UIADD3 UR6, UPT, UPT, UR7, -UR6, URZ ;  /* 0x8000000607068290 */ /* 0x000fe4000fffe0ff */
[----:B------:R-:W-:Y:S02]  /*5f70*/  @!UP0 UIMAD UR38, UR4, UR5, UR38 ;  /* 0x00000005042682a4 */ /* 0x000fe4000f8e0226 */
[----:B------:R-:W-:Y:S01]  /*5f80*/  @!UP0 UIMAD UR37, UR6, UR14, UR37 ;  /* 0x0000000e062582a4 */ /* 0x000fe2000f8e0225 */
[----:B------:R-:W-:Y:S11]  /*5f90*/  @!P0 BRA `(.L_x_103) ;  /* 0x00000000007c8947 */ /* 0x000ff60003800000 */
[----:B------:R-:W2:Y:S01]  /*5fa0*/  LDCU.64 UR8, c[0x4][0x80] ;  /* 0x01001000ff0877ac */ /* 0x000ea20008000a00 */
[----:B------:R-:W-:Y:S01]  /*5fb0*/  MOV R2, 0x0 ;  /* 0x0000000000027802 */ /* 0x000fe20000000f00 */
[----:B------:R-:W-:Y:S02]  /*5fc0*/  HFMA2 R12, -RZ, RZ, 0, 5.9604644775390625e-08 ;  /* 0x00000001ff0c7431 */ /* 0x000fe400000001ff */
[----:B------:R-:W-:Y:S01]  /*5fd0*/  IMAD.MOV.U32 R8, RZ, RZ, 0x70 ;  /* 0x00000070ff087424 */ /* 0x000fe200078e00ff */
[----:B------:R3:W4:Y:S01]  /*5fe0*/  LDC.64 R14, c[0x4][R2] ;  /* 0x01000000020e7b82 */ /* 0x0007220000000a00 */
[----:B------:R-:W1:Y:S01]  /*5ff0*/  LDCU.64 UR6, c[0x4][0x88] ;  /* 0x01001100ff0677ac */ /* 0x000e620008000a00 */
[----:B------:R-:W-:Y:S01]  /*6000*/  IMAD.MOV.U32 R13, RZ, RZ, RZ ;  /* 0x000000ffff0d7224 */ /* 0x000fe200078e00ff */
[----:B------:R-:W1:Y:S01]  /*6010*/  LDCU.64 UR4, c[0x4][0x8] ;  /* 0x01000100ff0477ac */ /* 0x000e620008000a00 */
[----:B--2---:R-:W-:Y:S01]  /*6020*/  MOV R5, UR9 ;  /* 0x0000000900057c02 */ /* 0x004fe20008000f00 */
[----:B------:R-:W-:Y:S01]  /*6030*/  IMAD.U32 R4, RZ, RZ, UR8 ;  /* 0x00000008ff047e24 */ /* 0x000fe2000f8e00ff */
[----:B-1----:R-:W-:Y:S01]  /*6040*/  MOV R7, UR7 ;  /* 0x0000000700077c02 */ /* 0x002fe20008000f00 */
[----:B------:R-:W-:Y:S01]  /*6050*/  IMAD.U32 R6, RZ, RZ, UR6 ;  /* 0x00000006ff067e24 */ /* 0x000fe2000f8e00ff */
[----:B------:R-:W-:Y:S01]  /*6060*/  MOV R11, UR5 ;  /* 0x00000005000b7c02 */ /* 0x000fe20008000f00 */
[----:B------:R-:W-:Y:S02]  /*6070*/  IMAD.U32 R10, RZ, RZ, UR4 ;  /* 0x00000004ff0a7e24 */ /* 0x000fe4000f8e00ff */
[----:B------:R-:W-:Y:S07]  /*6080*/  LEPC R20, `(.L_x_104) ;  /* 0x000000001014794e */ /* 0x000fee0000000000 */
[----:B---345:R-:W-:Y:S05]  /*6090*/  CALL.ABS.NOINC R14 ;  /* 0x000000000e007343 */ /* 0x038fea0003c00000 */
.L_x_104:
[----:B------:R-:W1:Y:S01]  /*60a0*/  LDCU.64 UR8, c[0x4][0x80] ;  /* 0x01001000ff0877ac */ /* 0x000e620008000a00 */
[----:B------:R-:W2:Y:S01]  /*60b0*/  LDC.64 R2, c[0x4][R2] ;  /* 0x0100000002027b82 */ /* 0x000ea20000000a00 */
[----:B------:R-:W-:Y:S02]  /*60c0*/  HFMA2 R12, -RZ, RZ, 0, 5.9604644775390625e-08 ;  /* 0x00000001ff0c7431 */ /* 0x000fe400000001ff */
[----:B------:R-:W-:Y:S02]  /*60d0*/  IMAD.MOV.U32 R8, RZ, RZ, 0x70 ;  /* 0x00000070ff087424 */ /* 0x000fe400078e00ff */
[----:B------:R-:W-:Y:S01]  /*60e0*/  IMAD.MOV.U32 R13, RZ, RZ, RZ ;  /* 0x000000ffff0d7224 */ /* 0x000fe200078e00ff */
[----:B------:R-:W3:Y:S01]  /*60f0*/  LDCU.64 UR6, c[0x4][0x88] ;  /* 0x01001100ff0677ac */ /* 0x000ee20008000a00 */
[----:B------:R-:W4:Y:S01]  /*6100*/  LDCU.64 UR4, c[0x4][0x8] ;  /* 0x01000100ff0477ac */ /* 0x000f220008000a00 */
[----:B-1----:R-:W-:Y:S02]  /*6110*/  MOV R4, UR8 ;  /* 0x0000000800047c02 */ /* 0x002fe40008000f00 */
[----:B------:R-:W-:Y:S02]  /*6120*/  MOV R5, UR9 ;  /* 0x0000000900057c02 */ /* 0x000fe40008000f00 */
[----:B---3--:R-:W-:Y:S01]  /*6130*/  MOV R7, UR7 ;  /* 0x0000000700077c02 */ /* 0x008fe20008000f00 */
[----:B------:R-:W-:Y:S01]  /*6140*/  IMAD.U32 R6, RZ, RZ, UR6 ;  /* 0x00000006ff067e24 */ /* 0x000fe2000f8e00ff */
[----:B----4-:R-:W-:Y:S01]  /*6150*/  MOV R11, UR5 ;  /* 0x00000005000b7c02 */ /* 0x010fe20008000f00 */
[----:B------:R-:W-:Y:S02]  /*6160*/  IMAD.U32 R10, RZ, RZ, UR4 ;  /* 0x00000004ff0a7e24 */ /* 0x000fe4000f8e00ff */
[----:B------:R-:W-:Y:S07]  /*6170*/  LEPC R20, `(.L_x_103) ;  /* 0x000000001014794e */ /* 0x000fee0000000000 */
[----:B--2---:R-:W-:Y:S05]  /*6180*/  CALL.ABS.NOINC R2 ;  /* 0x0000000002007343 */ /* 0x004fea0003c00000 */
.L_x_103:
[----:B------:R-:W-:Y:S05]  /*6190*/  BSYNC.RECONVERGENT B6 ;  /* 0x0000000000067941 */ /* 0x000fea0003800200 */
.L_x_102:
[----:B------:R-:W-:Y:S02]  /*61a0*/  R2UR UR6, R51 ;  /* 0x00000000330672ca */ /* 0x000fe400000e0000 */
[----:B------:R-:W-:Y:S02]  /*61b0*/  R2UR UR5, R49 ;  /* 0x00000000310572ca */ /* 0x000fe400000e0000 */
[----:B------:R-:W-:Y:S02]  /*61c0*/  R2UR UR4, R48 ;  /* 0x00000000300472ca */ /* 0x000fe400000e0000 */
[----:B------:R-:W-:Y:S02]  /*61d0*/  ISETP.NE.U32.AND P4, PT, R42, RZ, PT ;  /* 0x000000ff2a00720c */ /* 0x000fe40003f85070 */
[----:B------:R-:W-:Y:S02]  /*61e0*/  ISETP.NE.U32.AND P2, PT, RZ, UR54, PT ;  /* 0x00000036ff007c0c */ /* 0x000fe4000bf45070 */
[----:B------:R-:W-:Y:S02]  /*61f0*/  ISETP.NE.AND.EX P4, PT, R43, RZ, PT, P4 ;  /* 0x000000ff2b00720c */ /* 0x000fe40003f85340 */
[----:B------:R-:W-:Y:S01]  /*6200*/  ISETP.NE.AND.EX P2, PT, RZ, UR55, PT, P2 ;  /* 0x00000037ff007c0c */ /* 0x000fe2000bf45320 */
[----:B------:R-:W-:Y:S02]  /*6210*/  UISETP.NE.AND UP2, UPT, UR6, URZ, UPT ;  /* 0x000000ff0600728c */ /* 0x000fe4000bf45270 */
[----:B------:R-:W-:Y:S04]  /*6220*/  UISETP.NE.U32.AND UP0, UPT, UR5, URZ, UPT ;  /* 0x000000ff0500728c */ /* 0x000fe8000bf05070 */
[----:B------:R-:W-:Y:S01]  /*6230*/  UISETP.NE.AND.EX UP1, UPT, UR4, URZ, UPT, UP0 ;  /* 0x000000ff0400728c */ /* 0x000fe2000bf25300 */
[----:B------:R-:W-:Y:S01]  /*6240*/  PLOP3.LUT P1, PT, PT, PT, UP2, 0x80, 0x8 ;  /* 0x000000000008781c */ /* 0x000fe20003f2f028 */
[----:B------:R-:W-:Y:S03]  /*6250*/  UPLOP3.LUT UP0, UPT, UPT, UPT, UPT, 0x40, 0x4 ;  /* 0x000000000004789c */ /* 0x000fe60003f0e870 */
[----:B------:R-:W-:Y:S06]  /*6260*/  @UP2 UPLOP3.LUT UP0, UPT, UPT, UPT, UP1, 0x80, 0x8 ;  /* 0x000000000008289c */ /* 0x000fec0003f0f010 */
[----:B------:R-:W-:Y:S01]  /*6270*/  PLOP3.LUT P0, PT, PT, PT, UP0, 0x80, 0x8 ;  /* 0x000000000008781c */ /* 0x000fe20003f0f008 */
[----:B------:R-:W-:Y:S01]  /*6280*/  @!UPT UIADD3 URZ, UPT, UPT, URZ, URZ, URZ ;  /* 0x000000fffffff290 */ /* 0x000fe2000fffe0ff */
[----:B------:R-:W-:Y:S11]  /*6290*/  BRA.U !UP1, `(.L_x_105) ;  /* 0x0000000109407547 */ /* 0x000ff6000b800000 */
[----:B------:R-:W-:Y:S01]  /*62a0*/  UISETP.NE.U32.AND UP0, UPT, UR54, URZ, UPT ;  /* 0x000000ff3600728c */ /* 0x000fe2000bf05070 */
[----:B------:R-:W-:Y:S01]  /*62b0*/  R2UR UR6, R49 ;  /* 0x00000000310672ca */ /* 0x000fe200000e0000 */
[----:B------:R-:W2:Y:S01]  /*62c0*/  LDCU.64 UR8, c[0x0][0x358] ;  /* 0x00006b00ff0877ac */ /* 0x000ea20008000a00 */
[----:B------:R-:W-:Y:S02]  /*62d0*/  HFMA2 R46, -RZ, RZ, 0, 5.9604644775390625e-08 ;  /* 0x00000001ff2e7431 */ /* 0x000fe400000001ff */
[----:B-1----:R-:W-:Y:S01]  /*62e0*/  IMAD.MOV.U32 R0, RZ, RZ, 0x1 ;  /* 0x00000001ff007424 */ /* 0x002fe200078e00ff */
[----:B------:R-:W-:Y:S06]  /*62f0*/  UISETP.NE.AND.EX UP0, UPT, UR55, URZ, UPT, UP0 ;  /* 0x000000ff3700728c */ /* 0x000fec000bf05300 */
[----:B------:R-:W-:Y:S05]  /*6300*/  PLOP3.LUT P3, PT, PT, PT, UP0, 0x80, 0x8 ;  /* 0x000000000008781c */ /* 0x000fea0003f6f008 */
[----:B------:R-:W1:Y:S01]  /*6310*/  @UP0 LDCU.64 UR4, c[0x0][0x888] ;  /* 0x00011100ff0407ac */ /* 0x000e620008000a00 */
[----:B------:R-:W-:Y:S07]  /*6320*/  @UP0 UIMAD UR6, UR36, UR6, URZ ;  /* 0x00000006240602a4 */ /* 0x000fee000f8e02ff */
[----:B------:R-:W-:Y:S01]  /*6330*/  @!P3 PRMT R46, R0, 0x7610, R46 ;  /* 0x00007610002eb816 */ /* 0x000fe2000000002e */
[----:B-1----:R-:W-:Y:S06]  /*6340*/  @UP0 UIMAD.WIDE UR4, UR6, 0x4, UR4 ;  /* 0x00000004060408a5 */ /* 0x002fec000f8e0204 */
[----:B------:R-:W-:Y:S02]  /*6350*/  IMAD.U32 R2, RZ, RZ, UR4 ;  /* 0x00000004ff027e24 */ /* 0x000fe4000f8e00ff */
[----:B------:R-:W-:Y:S03]  /*6360*/  IMAD.U32 R3, RZ, RZ, UR5 ;  /* 0x00000005ff037e24 */ /* 0x000fe6000f8e00ff */
[----:B------:R-:W1:Y:S02]  /*6370*/  @!UP0 LDCU UR4, c[0x0][0x880] ;  /* 0x00011000ff0487ac */ /* 0x000e640008000800 */
[----:B--2--5:R2:W5:Y:S02]  /*6380*/  @P3 LDG.E R27, desc[UR8][R2.64] ;  /* 0x00000008021b3981 */ /* 0x024564000c1e1900 */
[----:B-12---:R-:W-:Y:S02]  /*6390*/  @!P3 MOV R27, UR4 ;  /* 0x00000004001bbc02 */ /* 0x006fe40008000f00 */
.L_x_105:
[----:B------:R-:W-:Y:S05]  /*63a0*/  @!P4 BRA `(.L_x_106) ;  /* 0x000000000024c947 */ /* 0x000fea0003800000 */
[----:B------:R-:W-:Y:S01]  /*63b0*/  ISETP.NE.U32.AND P3, PT, R40, RZ, PT ;  /* 0x000000ff2800720c */ /* 0x000fe20003f65070 */
[----:B------:R-:W2:Y:S03]  /*63c0*/  LDCU.64 UR4, c[0x0][0x358] ;  /* 0x00006b00ff0477ac */ /* 0x000ea60008000a00 */
[----:B------:R-:W-:Y:S11]  /*63d0*/  ISETP.NE.AND.EX P3, PT, R41, RZ, PT, P3 ;  /* 0x000000ff2900720c */ /* 0x000ff60003f65330 */
[----:B------:R-:W-:Y:S02]  /*63e0*/  @!UPT UIADD3 URZ, UPT, UPT, URZ, URZ, URZ ;  /* 0x000000fffffff290 */ /* 0x000fe4000fffe0ff */
[----:B------:R-:W3:Y:S01]  /*63f0*/  @P3 LDC.64 R2, c[0x0][0x8a8] ;  /* 0x00022a00ff023b82 */ /* 0x000ee20000000a00 */
[----:B-1----:R-:W-:Y:S04]  /*6400*/  @P3 IMAD R0, R42, UR36, RZ ;  /* 0x000000242a003c24 */ /* 0x002fe8000f8e02ff */
[----:B---3--:R-:W-:Y:S05]  /*6410*/  @P3 IMAD.WIDE R2, R0, 0x4, R2 ;  /* 0x0000000400023825 */ /* 0x008fea00078e0202 */
[----:B--2--5:R2:W5:Y:S02]  /*6420*/  @P3 LDG.E R24, desc[UR4][R2.64] ;  /* 0x0000000402183981 */ /* 0x024564000c1e1900 */
[----:B--2---:R-:W3:Y:S02]  /*6430*/  @!P3 LDC R24, c[0x0][0x8a0] ;  /* 0x00022800ff18bb82 */ /* 0x004ee40000000800 */
.L_x_106:
[----:B-----5:R-:W-:Y:S01]  /*6440*/  FSETP.NEU.AND P3, PT, R27, RZ, PT ;  /* 0x000000ff1b00720b */ /* 0x020fe20003f6d000 */
[----:B------:R-:W-:Y:S01]  /*6450*/  IMAD.SHL.U32 R56, R44, 0x2, RZ ;  /* 0x000000022c387824 */ /* 0x000fe200078e00ff */
[----:B------:R-:W-:Y:S01]  /*6460*/  SEL R3, RZ, 0xffffffff, P2 ;  /* 0xffffffffff037807 */ /* 0x000fe20001000000 */
[----:B------:R-:W-:Y:S01]  /*6470*/  BSSY B1, `(.L_x_107) ;  /* 0x0000034000017945 */ /* 0x000fe20003800000 */
[----:B------:R-:W-:Y:S01]  /*6480*/  @P1 LOP3.LUT P2, RZ, R46, 0xff, RZ, 0xc0, !PT ;  /* 0x000000ff2eff1812 */ /* 0x000fe2000784c0ff */
[----:B------:R-:W-:Y:S01]  /*6490*/  IMAD.MOV.U32 R63, RZ, RZ, 0x1 ;  /* 0x00000001ff3f7424 */ /* 0x000fe200078e00ff */
[----:B-1----:R-:W-:Y:S01]  /*64a0*/  @P1 SEL R0, RZ, 0xffffffff, P3 ;  /* 0xffffffffff001807 */ /* 0x002fe20001800000 */
[C---:B------:R-:W-:Y:S01]  /*64b0*/  IMAD R25, R22.reuse, 0x40, R23 ;  /* 0x0000004016197824 */ /* 0x040fe200078e0217 */
[----:B------:R-:W-:Y:S01]  /*64c0*/  LOP3.LUT R59, R59, 0x1, RZ, 0x3c, !PT ;  /* 0x000000013b3b7812 */ /* 0x000fe200078e3cff */
[----:B------:R-:W-:Y:S01]  /*64d0*/  IMAD.MOV.U32 R26, RZ, RZ, RZ ;  /* 0x000000ffff1a7224 */ /* 0x000fe200078e00ff */
[C---:B------:R-:W-:Y:S02]  /*64e0*/  @P0 SEL R0, R3.reuse, R0, !P2 ;  /* 0x0000000003000207 */ /* 0x040fe40005000000 */
[----:B------:R-:W-:Y:S02]  /*64f0*/  CS2R R38, SRZ ;  /* 0x0000000000267805 */ /* 0x000fe4000001ff00 */
[----:B------:R-:W-:Y:S02]  /*6500*/  LEA R53, R22, UR43, 0x3 ;  /* 0x0000002b16357c11 */ /* 0x000fe4000f8e18ff */
[----:B------:R-:W-:Y:S02]  /*6510*/  CS2R R36, SRZ ;  /* 0x0000000000247805 */ /* 0x000fe4000001ff00 */
[----:B------:R-:W-:Y:S02]  /*6520*/  @P1 LOP3.LUT R0, R0, 0x1, RZ, 0xc0, !PT ;  /* 0x0000000100001812 */ /* 0x000fe400078ec0ff */
[----:B------:R-:W-:Y:S02]  /*6530*/  CS2R R30, SRZ ;  /* 0x00000000001e7805 */ /* 0x000fe4000001ff00 */
[----:B------:R-:W-:Y:S02]  /*6540*/  PLOP3.LUT P2, PT, PT, PT, UP1, 0x80, 0x8 ;  /* 0x000000000008781c */ /* 0x000fe40003f4f018 */
[----:B------:R-:W-:Y:S02]  /*6550*/  CS2R R28, SRZ ;  /* 0x00000000001c7805 */ /* 0x000fe4000001ff00 */
[----:B------:R-:W-:Y:S01]  /*6560*/  ISETP.NE.U32.OR P6, PT, R0, 0x1, !P1 ;  /* 0x000000010000780c */ /* 0x000fe20004fc5470 */
[----:B------:R-:W-:Y:S01]  /*6570*/  VIADD R62, R56, UR43 ;  /* 0x0000002b383e7c36 */ /* 0x000fe20008000000 */
[----:B------:R-:W-:Y:S02]  /*6580*/  LOP3.LUT P4, R54, R46, 0xff, RZ, 0xc0, !PT ;  /* 0x000000ff2e367812 */ /* 0x000fe4000788c0ff */
[----:B------:R-:W-:Y:S02]  /*6590*/  SEL R2, RZ, 0xffffffff, P3 ;  /* 0xffffffffff027807 */ /* 0x000fe40001800000 */
[----:B------:R-:W-:Y:S03]  /*65a0*/  P2R R61, PR, RZ, 0x40 ;  /* 0x00000040ff3d7803 */ /* 0x000fe60000000000 */
[----:B------:R-:W-:Y:S04]  /*65b0*/  @P2 SEL R2, R3, R2, !P4 ;  /* 0x0000000203022207 */ /* 0x000fe80006000000 */
[----:B------:R-:W-:Y:S02]  /*65c0*/  @P6 SHF.L.U32 R0, R59, 0x1f, RZ ;  /* 0x0000001f3b006819 */ /* 0x000fe400000006ff */
[----:B------:R-:W-:Y:S02]  /*65d0*/  LOP3.LUT R2, R2, 0x1, RZ, 0xc0, !PT ;  /* 0x0000000102027812 */ /* 0x000fe400078ec0ff */
[----:B------:R1:W2:Y:S02]  /*65e0*/  @P6 SYNCS.PHASECHK.TRANS64.TRYWAIT P1, [UR43+0x30], R0 ;  /* 0x00003000ff0065a7 */ /* 0x0002a4000802112b */
[----:B------:R-:W-:Y:S04]  /*65f0*/  ISETP.NE.U32.AND P5, PT, R2, 0x1, PT ;  /* 0x000000010200780c */ /* 0x000fe80003fa5070 */
[----:B------:R-:W-:Y:S02]  /*6600*/  P2R R64, PR, RZ, 0x20 ;  /* 0x00000020ff407803 */ /* 0x000fe40000000000 */
[----:B-1----:R-:W-:Y:S04]  /*6610*/  SHF.L.U32 R0, R58, 0x1f, RZ ;  /* 0x0000001f3a007819 */ /* 0x002fe800000006ff */
[----:B------:R1:W4:Y:S01]  /*6620*/  SYNCS.PHASECHK.TRANS64.TRYWAIT P0, [R53+URZ+0xa0], R0 ;  /* 0x0000a000350075a7 */ /* 0x00032200080011ff */
[----:B--2---:R-:W-:Y:S01]  /*6630*/  @P6 SEL R63, RZ, 0x1, !P1 ;  /* 0x00000001ff3f6807 */ /* 0x004fe20004800000 */
[----:B-1----:R-:W-:Y:S06]  /*6640*/  @!P6 BRA `(.L_x_108) ;  /* 0x000000000058e947 */ /* 0x002fec0003800000 */
[C---:B------:R-:W-:Y:S01]  /*6650*/  VIADD R2, R62.reuse, 0x200 ;  /* 0x000002003e027836 */ /* 0x040fe20000000000 */
[----:B------:R-:W-:Y:S01]  /*6660*/  LOP3.LUT P6, RZ, R45, 0x40, RZ, 0xc0, !PT ;  /* 0x000000402dff7812 */ /* 0x000fe200078cc0ff */
[----:B------:R-:W-:Y:S01]  /*6670*/  BSSY B0, `(.L_x_109) ;  /* 0x000000e000007945 */ /* 0x000fe20003800000 */
[----:B------:R-:W-:Y:S01]  /*6680*/  ISETP.NE.AND P2, PT, R63, RZ, PT ;  /* 0x000000ff3f00720c */ /* 0x000fe20003f45270 */
[----:B------:R-:W-:Y:S01]  /*6690*/  @P5 VIADD R4, R62, 0x210 ;  /* 0x000002103e045836 */ /* 0x000fe20000000000 */
[----:B------:R-:W-:Y:S01]  /*66a0*/  PLOP3.LUT P1, PT, PT, PT, PT, 0x8, 0x80 ;  /* 0x000000000080781c */ /* 0x000fe20003f2e170 */
[----:B------:R-:W-:Y:S01]  /*66b0*/  IMAD.MOV.U32 R39, RZ, RZ, RZ ;  /* 0x000000ffff277224 */ /* 0x000fe200078e00ff */
[----:B------:R-:W-:Y:S02]  /*66c0*/  @P5 PLOP3.LUT P1, PT, P6, PT, PT, 0x80, 0x8 ;  /* 0x000000000008581c */ /* 0x000fe4000372f070 */
[----:B------:R-:W-:Y:S02]  /*66d0*/  CS2R R36, SRZ ;  /* 0x0000000000247805 */ /* 0x000fe4000001ff00 */
[----:B------:R-:W-:Y:S02]  /*66e0*/  CS2R R30, SRZ ;  /* 0x00000000001e7805 */ /* 0x000fe4000001ff00 */
[----:B------:R-:W-:Y:S07]  /*66f0*/  CS2R R28, SRZ ;  /* 0x00000000001c7805 */ /* 0x000fee000001ff00 */
[----:B------:R-:W-:Y:S01]  /*6700*/  @P1 VIADD R4, R2, 0xfffffff0 ;  /* 0xfffffff002041836 */ /* 0x000fe20000000000 */
[----:B------:R-:W-:Y:S06]  /*6710*/  @P2 BRA `(.L_x_110) ;  /* 0x00000000000c2947 */ /* 0x000fec0003800000 */
[----:B------:R-:W-:Y:S04]  /*6720*/  SHF.L.U32 R3, R59, 0x1f, RZ ;  /* 0x0000001f3b037819 */ /* 0x000fe800000006ff */
[----:B------:R-:W1:Y:S02]  /*6730*/  SYNCS.PHASECHK.TRANS64.TRYWAIT P1, [UR43+0x30], R3 ;  /* 0x00003003ff0075a7 */ /* 0x000e64000802112b */
[----:B-1----:R-:W-:Y:S05]  /*6740*/  @!P1 BRA `(.L_x_111) ;  /* 0x0000003000349947 */ /* 0x002fea0003800000 */
.L_x_110:
[----:B------:R-:W-:Y:S05]  /*6750*/  BSYNC B0 ;  /* 0x0000000000007941 */ /* 0x000fea0003800000 */
.L_x_109:
[----:B------:R-:W-:Y:S01]  /*6760*/  ISETP.NE.AND P1, PT, R64, RZ, PT ;  /* 0x000000ff4000720c */ /* 0x000fe20003f25270 */
[----:B------:R-:W-:Y:S11]  /*6770*/  HFMA2 R26, -RZ, RZ, 0, 5.9604644775390625e-08 ;  /* 0x00000001ff1a7431 */ /* 0x000ff600000001ff */
[----:B------:R-:W-:Y:S01]  /*6780*/  @!UPT UIADD3 URZ, UPT, UPT, URZ, URZ, URZ ;  /* 0x000000fffffff290 */ /* 0x000fe2000fffe0ff */
[----:B------:R2:W1:Y:S04]  /*6790*/  @P1 LDS.128 R36, [R4] ;  /* 0x0000000004241984 */ /* 0x0004680000000c00 */
[----:B------:R2:W1:Y:S02]  /*67a0*/  @P1 LDS.128 R28, [R56+UR43+0x200] ;  /* 0x0002002b381c1984 */ /* 0x0004640008000c00 */
.L_x_108:
[----:B------:R-:W-:Y:S05]  /*67b0*/  BSYNC B1 ;  /* 0x0000000000017941 */ /* 0x000fea0003800000 */
.L_x_107:
[----:B-1----:R-:W-:Y:S04]  /*67c0*/  SHF.R.U32.HI R2, RZ, 0x15, R25 ;  /* 0x00000015ff027819 */ /* 0x002fe80000011619 */
[----:B------:R-:W-:Y:S01]  /*67d0*/  LOP3.LUT P1, RZ, R2, 0x3, R47, 0x48, !PT ;  /* 0x0000000302ff7812 */ /* 0x000fe2000782482f */
[----:B------:R-:W-:Y:S01]  /*67e0*/  @!UPT UIADD3 URZ, UPT, UPT, URZ, URZ, URZ ;  /* 0x000000fffffff290 */ /* 0x000fe2000fffe0ff */
[----:B----4-:R-:W-:Y:S11]  /*67f0*/  @P0 BRA `(.L_x_112) ;  /* 0x0000000000080947 */ /* 0x010ff60003800000 */
[----:B------:R-:W1:Y:S02]  /*6800*/  SYNCS.PHASECHK.TRANS64.TRYWAIT P0, [R53+URZ+0xa0], R0 ;  /* 0x0000a000350075a7 */ /* 0x000e6400080011ff */
[----:B-1----:R-:W-:Y:S05]  /*6810*/  @!P0 BRA `(.L_x_113) ;  /* 0x0000003000188947 */ /* 0x002fea0003800000 */
.L_x_112:
[----:B------:R-:W-:Y:S05]  /*6820*/  @!P1 BRA `(.L_x_114) ;  /* 0x0000000000409947 */ /* 0x000fea0003800000 */
[----:B------:R-:W4:Y:S01]  /*6830*/  LDCU.64 UR8, c[0x4][0x70] ;  /* 0x01000e00ff0877ac */ /* 0x000f220008000a00 */
[----:B------:R-:W-:Y:S01]  /*6840*/  MOV R3, 0x0 ;  /* 0x0000000000037802 */ /* 0x000fe20000000f00 */
[----:B------:R-:W-:Y:S02]  /*6850*/  HFMA2 R12, -RZ, RZ, 0, 5.9604644775390625e-08 ;  /* 0x00000001ff0c7431 */ /* 0x000fe400000001ff */
[----:B------:R-:W-:Y:S02]  /*6860*/  IMAD.MOV.U32 R8, RZ, RZ, 0x192 ;  /* 0x00000192ff087424 */ /* 0x000fe400078e00ff */
[----:B------:R-:W-:Y:S01]  /*6870*/  IMAD.MOV.U32 R13, RZ, RZ, RZ ;  /* 0x000000ffff0d7224 */ /* 0x000fe200078e00ff */
[----:B------:R-:W5:Y:S01]  /*6880*/  LDCU.64 UR6, c[0x4][0x78] ;  /* 0x01000f00ff0677ac */ /* 0x000f620008000a00 */
[----:B------:R-:W1:Y:S01]  /*6890*/  LDC.64 R2, c[0x4][R3] ;  /* 0x0100000003027b82 */ /* 0x000e620000000a00 */
[----:B------:R-:W3:Y:S01]  /*68a0*/  LDCU.64 UR4, c[0x4][0x10] ;  /* 0x01000200ff0477ac */ /* 0x000ee20008000a00 */
[----:B----4-:R-:W-:Y:S01]  /*68b0*/  MOV R5, UR9 ;  /* 0x0000000900057c02 */ /* 0x010fe20008000f00 */
[----:B--2---:R-:W-:Y:S01]  /*68c0*/  IMAD.U32 R4, RZ, RZ, UR8 ;  /* 0x00000008ff047e24 */ /* 0x004fe2000f8e00ff */
[----:B-----5:R-:W-:Y:S01]  /*68d0*/  MOV R7, UR7 ;  /* 0x0000000700077c02 */ /* 0x020fe20008000f00 */
[----:B------:R-:W-:Y:S01]  /*68e0*/  IMAD.U32 R6, RZ, RZ, UR6 ;  /* 0x00000006ff067e24 */ /* 0x000fe2000f8e00ff */
[----:B---3--:R-:W-:Y:S01]  /*68f0*/  MOV R11, UR5 ;  /* 0x00000005000b7c02 */ /* 0x008fe20008000f00 */
[----:B------:R-:W-:Y:S02]  /*6900*/  IMAD.U32 R10, RZ, RZ, UR4 ;  /* 0x00000004ff0a7e24 */ /* 0x000fe4000f8e00ff */
[----:B------:R-:W-:Y:S07]  /*6910*/  LEPC R20, `(.L_x_114) ;  /* 0x000000001014794e */ /* 0x000fee0000000000 */
[----:B-1----:R-:W-:Y:S05]  /*6920*/  CALL.ABS.NOINC R2 ;  /* 0x0000000002007343 */ /* 0x002fea0003c00000 */
.L_x_114:
[----:B------:R-:W-:Y:S05]  /*6930*/  WARPSYNC.ALL ;  /* 0x0000000000007948 */ /* 0x000fea0003800000 */
[----:B------:R-:W-:Y:S01]  /*6940*/  R2UR UR4, R25 ;  /* 0x00000000190472ca */ /* 0x000fe200000e0000 */
[--C-:B------:R-:W-:Y:S01]  /*6950*/  HADD2.F32 R3, -RZ, R28.reuse.H0_H0 ;  /* 0x2000001cff037230 */ /* 0x100fe20000004100 */
[----:B------:R-:W-:Y:S01]  /*6960*/  MOV R65, 0x10 ;  /* 0x0000001000417802 */ /* 0x000fe20000000f00 */
[--C-:B------:R-:W-:Y:S01]  /*6970*/  HADD2.F32 R20, -RZ, R29.reuse.H0_H0 ;  /* 0x2000001dff147230 */ /* 0x100fe20000004100 */
[----:B------:R-:W-:Y:S01]  /*6980*/  LOP3.LUT P6, RZ, R45, 0x40, RZ, 0xc0, !PT ;  /* 0x000000402dff7812 */ /* 0x000fe200078cc0ff */
[----:B------:R-:W-:Y:S01]  /*6990*/  HADD2.F32 R21, -RZ, R29.H1_H1 ;  /* 0x3000001dff157230 */ /* 0x000fe20000004100 */
[----:B------:R-:W-:Y:S01]  /*69a0*/  ISETP.NE.AND P0, PT, R60, RZ, PT ;  /* 0x000000ff3c00720c */ /* 0x000fe20003f05270 */
[----:B------:R-:W-:Y:S01]  /*69b0*/  BSSY.RECONVERGENT B0, `(.L_x_115) ;  /* 0x0000052000007945 */ /* 0x000fe20003800200 */
[----:B------:R-:W-:Y:S04]  /*69c0*/  SEL R65, R65, 0xfffffff0, !P6 ;  /* 0xfffffff041417807 */ /* 0x000fe80007000000 */
[----:B------:R-:W-:Y:S01]  /*69d0*/  IADD3 R62, PT, PT, R62, R65, RZ ;  /* 0x000000413e3e7210 */ /* 0x000fe20007ffe0ff */
[----:B--2---:R-:W1:Y:S02]  /*69e0*/  LDTM.x16 R4, tmem[UR4] ;  /* 0x00000004000479ee */ /* 0x004e640008240000 */
[C---:B-1-3--:R-:W-:Y:S01]  /*69f0*/  FMUL R0, R24.reuse, R4 ;  /* 0x0000000418007220 */ /* 0x04afe20000400000 */
[----:B------:R-:W-:Y:S02]  /*6a00*/  HADD2.F32 R4, -RZ, R28.H1_H1 ;  /* 0x3000001cff047230 */ /* 0x000fe40000004100 */
[C---:B------:R-:W-:Y:S01]  /*6a10*/  FMUL R2, R24.reuse, R5 ;  /* 0x0000000518027220 */ /* 0x040fe20000400000 */
[C---:B------:R-:W-:Y:S01]  /*6a20*/  FMUL R7, R24.reuse, R7 ;  /* 0x0000000718077220 */ /* 0x040fe20000400000 */
[C---:B------:R-:W-:Y:S01]  /*6a30*/  FFMA R0, R27.reuse, R3, R0 ;  /* 0x000000031b007223 */ /* 0x040fe20000000000 */
[C---:B------:R-:W-:Y:S01]  /*6a40*/  FMUL R3, R24.reuse, R6 ;  /* 0x0000000618037220 */ /* 0x040fe20000400000 */
[C---:B------:R-:W-:Y:S01]  /*6a50*/  FFMA R2, R27.reuse, R4, R2 ;  /* 0x000000041b027223 */ /* 0x040fe20000000002 */
[C---:B------:R-:W-:Y:S01]  /*6a60*/  FMUL R4, R24.reuse, R8 ;  /* 0x0000000818047220 */ /* 0x040fe20000400000 */
[C---:B------:R-:W-:Y:S01]  /*6a70*/  FMUL R8, R24.reuse, R12 ;  /* 0x0000000c18087220 */ /* 0x040fe20000400000 */
[----:B------:R-:W-:Y:S01]  /*6a80*/  FMUL R12, R24, R16 ;  /* 0x00000010180c7220 */ /* 0x000fe20000400000 */
[--C-:B------:R-:W-:Y:S01]  /*6a90*/  HADD2.F32 R16, -RZ, R30.reuse.H0_H0 ;  /* 0x2000001eff107230 */ /* 0x100fe20000004100 */
[----:B------:R-:W-:Y:S01]  /*6aa0*/  F2FP.F16.F32.PACK_AB R32, R2, R0 ;  /* 0x000000000220723e */ /* 0x000fe200000000ff */
[----:B------:R-:W-:Y:S02]  /*6ab0*/  HADD2.F32 R0, -RZ, R30.H1_H1 ;  /* 0x3000001eff007230 */ /* 0x000fe40000004100 */
[C---:B------:R-:W-:Y:S01]  /*6ac0*/  FMUL R5, R24.reuse, R9 ;  /* 0x0000000918057220 */ /* 0x040fe20000400000 */
[C---:B------:R-:W-:Y:S01]  /*6ad0*/  FFMA R3, R27.reuse, R20, R3 ;  /* 0x000000141b037223 */ /* 0x040fe20000000003 */
[C---:B------:R-:W-:Y:S01]  /*6ae0*/  FFMA R7, R27.reuse, R21, R7 ;  /* 0x000000151b077223 */ /* 0x040fe20000000007 */
[--C-:B------:R-:W-:Y:S02]  /*6af0*/  HADD2.F32 R2, -RZ, R31.reuse.H0_H0 ;  /* 0x2000001fff027230 */ /* 0x100fe40000004100 */
[C---:B------:R-:W-:Y:S01]  /*6b00*/  FFMA R4, R27.reuse, R16, R4 ;  /* 0x000000101b047223 */ /* 0x040fe20000000004 */
[C---:B------:R-:W-:Y:S01]  /*6b10*/  FMUL R6, R24.reuse, R10 ;  /* 0x0000000a18067220 */ /* 0x040fe20000400000 */
[C---:B------:R-:W-:Y:S01]  /*6b20*/  FFMA R5, R27.reuse, R0, R5 ;  /* 0x000000001b057223 */ /* 0x040fe20000000005 */
[----:B------:R-:W-:Y:S02]  /*6b30*/  HADD2.F32 R16, -RZ, R31.H1_H1 ;  /* 0x3000001fff107230 */ /* 0x000fe40000004100 */
[C---:B------:R-:W-:Y:S01]  /*6b40*/  FMUL R11, R24.reuse, R11 ;  /* 0x0000000b180b7220 */ /* 0x040fe20000400000 */
[--C-:B------:R-:W-:Y:S02]  /*6b50*/  HADD2.F32 R0, -RZ, R36.reuse.H0_H0 ;  /* 0x20000024ff007230 */ /* 0x100fe40000004100 */
[----:B------:R-:W-:Y:S01]  /*6b60*/  FFMA R6, R27, R2, R6 ;  /* 0x000000021b067223 */ /* 0x000fe20000000006 */
[----:B------:R-:W-:Y:S01]  /*6b70*/  F2FP.F16.F32.PACK_AB R33, R7, R3 ;  /* 0x000000030721723e */ /* 0x000fe200000000ff */
[----:B------:R-:W-:Y:S02]  /*6b80*/  HADD2.F32 R2, -RZ, R36.H1_H1 ;  /* 0x30000024ff027230 */ /* 0x000fe40000004100 */
[C---:B------:R-:W-:Y:S01]  /*6b90*/  FFMA R11, R27.reuse, R16, R11 ;  /* 0x000000101b0b7223 */ /* 0x040fe2000000000b */
[C---:B------:R-:W-:Y:S01]  /*6ba0*/  FMUL R9, R24.reuse, R13 ;  /* 0x0000000d18097220 */ /* 0x040fe20000400000 */
[--C-:B------:R-:W-:Y:S02]  /*6bb0*/  HADD2.F32 R3, -RZ, R37.reuse.H0_H0 ;  /* 0x20000025ff037230 */ /* 0x100fe40000004100 */
[C---:B------:R-:W-:Y:S01]  /*6bc0*/  FFMA R8, R27.reuse, R0, R8 ;  /* 0x000000001b087223 */ /* 0x040fe20000000008 */
[C---:B------:R-:W-:Y:S01]  /*6bd0*/  FMUL R10, R24.reuse, R14 ;  /* 0x0000000e180a7220 */ /* 0x040fe20000400000 */
[----:B------:R-:W-:Y:S02]  /*6be0*/  HADD2.F32 R0, -RZ, R37.H1_H1 ;  /* 0x30000025ff007230 */ /* 0x000fe40000004100 */
[C---:B------:R-:W-:Y:S01]  /*6bf0*/  FMUL R15, R24.reuse, R15 ;  /* 0x0000000f180f7220 */ /* 0x040fe20000400000 */
[C---:B------:R-:W-:Y:S01]  /*6c00*/  FFMA R9, R27.reuse, R2, R9 ;  /* 0x000000021b097223 */ /* 0x040fe20000000009 */
[----:B------:R-:W-:Y:S01]  /*6c10*/  FFMA R10, R27, R3, R10 ;  /* 0x000000031b0a7223 */ /* 0x000fe2000000000a */
[--C-:B------:R-:W-:Y:S01]  /*6c20*/  HADD2.F32 R2, -RZ, R38.reuse.H0_H0 ;  /* 0x20000026ff027230 */ /* 0x100fe20000004100 */
[----:B------:R-:W-:Y:S01]  /*6c30*/  F2FP.F16.F32.PACK_AB R34, R5, R4 ;  /* 0x000000040522723e */ /* 0x000fe200000000ff */
[----:B------:R-:W-:Y:S02]  /*6c40*/  HADD2.F32 R3, -RZ, R38.H1_H1 ;  /* 0x30000026ff037230 */ /* 0x000fe40000004100 */
[----:B------:R-:W-:Y:S01]  /*6c50*/  FFMA R15, R27, R0, R15 ;  /* 0x000000001b0f7223 */ /* 0x000fe2000000000f */
[C---:B------:R-:W-:Y:S01]  /*6c60*/  FMUL R13, R24.reuse, R17 ;  /* 0x00000011180d7220 */ /* 0x040fe20000400000 */
[--C-:B------:R-:W-:Y:S02]  /*6c70*/  HADD2.F32 R4, -RZ, R39.reuse.H0_H0 ;  /* 0x20000027ff047230 */ /* 0x100fe40000004100 */
[C---:B------:R-:W-:Y:S01]  /*6c80*/  FMUL R14, R24.reuse, R18 ;  /* 0x00000012180e7220 */ /* 0x040fe20000400000 */
[----:B------:R-:W-:Y:S02]  /*6c90*/  HADD2.F32 R0, -RZ, R39.H1_H1 ;  /* 0x30000027ff007230 */ /* 0x000fe40000004100 */
[----:B------:R-:W-:Y:S01]  /*6ca0*/  FMUL R19, R24, R19 ;  /* 0x0000001318137220 */ /* 0x000fe20000400000 */
[----:B------:R-:W-:Y:S01]  /*6cb0*/  F2FP.F16.F32.PACK_AB R35, R11, R6 ;  /* 0x000000060b23723e */ /* 0x000fe200000000ff */
[C---:B------:R-:W-:Y:S01]  /*6cc0*/  FFMA R12, R27.reuse, R2, R12 ;  /* 0x000000021b0c7223 */ /* 0x040fe2000000000c */
[C---:B------:R-:W-:Y:S01]  /*6cd0*/  FFMA R13, R27.reuse, R3, R13 ;  /* 0x000000031b0d7223 */ /* 0x040fe2000000000d */
[C---:B------:R-:W-:Y:S01]  /*6ce0*/  FFMA R14, R27.reuse, R4, R14 ;  /* 0x000000041b0e7223 */ /* 0x040fe2000000000e */
[----:B------:R-:W-:Y:S01]  /*6cf0*/  FFMA R19, R27, R0, R19 ;  /* 0x000000001b137223 */ /* 0x000fe20000000013 */
[----:B------:R1:W-:Y:S01]  /*6d00*/  STS.128 [R56+UR43+0x200], R32 ;  /* 0x0002002038007988 */ /* 0x0003e20008000c2b */
[----:B------:R-:W-:Y:S02]  /*6d10*/  F2FP.F16.F32.PACK_AB R8, R9, R8 ;  /* 0x000000080908723e */ /* 0x000fe400000000ff */
[----:B------:R-:W-:Y:S02]  /*6d20*/  F2FP.F16.F32.PACK_AB R9, R15, R10 ;  /* 0x0000000a0f09723e */ /* 0x000fe400000000ff */
[----:B------:R-:W-:Y:S02]  /*6d30*/  F2FP.F16.F32.PACK_AB R10, R13, R12 ;  /* 0x0000000c0d0a723e */ /* 0x000fe400000000ff */
[----:B------:R-:W-:Y:S05]  /*6d40*/  F2FP.F16.F32.PACK_AB R11, R19, R14 ;  /* 0x0000000e130b723e */ /* 0x000fea00000000ff */
[----:B------:R1:W-:Y:S01]  /*6d50*/  STS.128 [R62+0x200], R8 ;  /* 0x000200083e007388 */ /* 0x0003e20000000c00 */
[----:B------:R-:W-:Y:S01]  /*6d60*/  @!PT LDS RZ, [RZ] ;  /* 0x00000000fffff984 */ /* 0x000fe20000000800 */
[----:B------:R-:W-:Y:S01]  /*6d70*/  @!PT LDS RZ, [RZ] ;  /* 0x00000000fffff984 */ /* 0x000fe20000000800 */
[----:B------:R-:W-:Y:S01]  /*6d80*/  @!PT LDS RZ, [RZ] ;  /* 0x00000000fffff984 */ /* 0x000fe20000000800 */
[----:B------:R-:W-:Y:S01]  /*6d90*/  @!PT LDS RZ, [RZ] ;  /* 0x00000000fffff984 */ /* 0x000fe20000000800 */
[----:B------:R2:W-:Y:S07]  /*6da0*/  MEMBAR.ALL.CTA ;  /* 0x0000000000007992 */ /* 0x0005ee0000008000 */
[----:B--2---:R-:W2:Y:S02]  /*6db0*/  FENCE.VIEW.ASYNC.S ;  /* 0x00000000000073c6 */ /* 0x004ea40000000000 */
[----:B--2---:R-:W-:Y:S06]  /*6dc0*/  BAR.SYNC.DEFER_BLOCKING 0x1, 0x80 ;  /* 0x0042000000007b1d */ /* 0x004fec0000010000 */
[----:B------:R-:W-:Y:S05]  /*6dd0*/  @P0 BRA `(.L_x_116) ;  /* 0x00000000003c0947 */ /* 0x000fea0003800000 */
[----:B------:R-:W2:Y:S01]  /*6de0*/  LDCU.64 UR6, c[0x0][0x348] ;  /* 0x00006900ff0677ac */ /* 0x000ea20008000a00 */
[----:B------:R-:W-:Y:S01]  /*6df0*/  UIADD3 UR4, UPT, UPT, UR43, 0x200, URZ ;  /* 0x000002002b047890 */ /* 0x000fe2000fffe0ff */
[----:B------:R-:W-:Y:S01]  /*6e00*/  UMOV UR51, UR36 ;  /* 0x0000002400337c82 */ /* 0x000fe20008000000 */
[----:B------:R-:W-:Y:S02]  /*6e10*/  UIADD3 UR9, UPT, UPT, UR49, 0x40, URZ ;  /* 0x0000004031097890 */ /* 0x000fe4000fffe0ff */
[----:B------:R-:W-:Y:S02]  /*6e20*/  UIADD3 UR8, UPT, UPT, UR43, 0xa00, URZ ;  /* 0x00000a002b087890 */ /* 0x000fe4000fffe0ff */
[----:B------:R-:W-:Y:S01]  /*6e30*/  MOV R52, UR4 ;  /* 0x0000000400347c02 */ /* 0x000fe20008000f00 */
[----:B------:R-:W-:Y:S01]  /*6e40*/  UMOV UR10, UR50 ;  /* 0x00000032000a7c82 */ /* 0x000fe20008000000 */
[----:B------:R-:W-:Y:S02]  /*6e50*/  UMOV UR11, UR36 ;  /* 0x00000024000b7c82 */ /* 0x000fe40008000000 */
[----:B------:R-:W-:Y:S01]  /*6e60*/  R2UR UR48, R52 ;  /* 0x00000000343072ca */ /* 0x000fe200000e0000 */
[----:B--2---:R-:W-:Y:S04]  /*6e70*/  UIADD3 UR4, UP0, UPT, UR6, 0x680, URZ ;  /* 0x0000068006047890 */ /* 0x004fe8000ff1e0ff */
[----:B------:R-:W-:Y:S09]  /*6e80*/  UIADD3.X UR5, UPT, UPT, URZ, UR7, URZ, UP0, !UPT ;  /* 0x00000007ff057290 */ /* 0x000ff200087fe4ff */
[----:B------:R2:W-:Y:S01]  /*6e90*/  UTMASTG.3D [UR48], [UR4] ;  /* 0x00000030040073b5 */ /* 0x0005e20008010000 */
[----:B------:R2:W-:Y:S01]  /*6ea0*/  UTMASTG.3D [UR8], [UR4] ;  /* 0x00000008040073b5 */ /* 0x0005e20008010000 */
[----:B------:R0:W-:Y:S01]  /*6eb0*/  UTMACMDFLUSH ;  /* 0x00000000000079b7 */ /* 0x0001e20000000000 */
[----:B--2---:R-:W-:Y:S04]  /*6ec0*/  DEPBAR.LE SB0, 0x1 ;  /* 0x000080400000791a */ /* 0x004fe80000000000 */
.L_x_116:
[----:B------:R-:W-:Y:S05]  /*6ed0*/  BSYNC.RECONVERGENT B0 ;  /* 0x0000000000007941 */ /* 0x000fea0003800200 */
.L_x_115:
[----:B------:R-:W-:Y:S01]  /*6ee0*/  BAR.SYNC.DEFER_BLOCKING 0x1, 0x80 ;  /* 0x0042000000007b1d */ /* 0x000fe20000010000 */
[----:B------:R-:W-:Y:S01]  /*6ef0*/  ISETP.NE.AND P1, PT, R61, RZ, PT ;  /* 0x000000ff3d00720c */ /* 0x000fe20003f25270 */
[----:B------:R-:W-:Y:S01]  /*6f00*/  UISETP.NE.AND UP0, UPT, UR52, URZ, UPT ;  /* 0x000000ff3400728c */ /* 0x000fe2000bf05270 */
[----:B------:R-:W-:Y:S11]  /*6f10*/  LEA R2, R26, UR43, 0x3 ;  /* 0x0000002b1a027c11 */ /* 0x000ff6000f8e18ff */
[----:B------:R-:W-:Y:S01]  /*6f20*/  @P1 SHF.L.U32 R3, R59, 0x1f, RZ ;  /* 0x0000001f3b031819 */ /* 0x000fe200000006ff */
[----:B------:R-:W-:Y:S06]  /*6f30*/  BRA.U !UP0, `(.L_x_117) ;  /* 0x0000000108247547 */ /* 0x000fec000b800000 */
[----:B------:R-:W-:Y:S01]  /*6f40*/  IMAD.U32 R4, RZ, RZ, UR46 ;  /* 0x0000002eff047e24 */ /* 0x000fe2000f8e00ff */
[----:B------:R-:W-:Y:S01]  /*6f50*/  MOV R0, UR47 ;  /* 0x0000002f00007c02 */ /* 0x000fe20008000f00 */
[----:B------:R-:W-:Y:S03]  /*6f60*/  UIADD3 UR4, UPT, UPT, UR46, 0x1, URZ ;  /* 0x000000012e047890 */ /* 0x000fe6000fffe0ff */
[----:B------:R-:W-:Y:S01]  /*6f70*/  @P1 LEA R4, R4, UR43, 0x3 ;  /* 0x0000002b04041c11 */ /* 0x000fe2000f8e18ff */
[----:B------:R-:W-:Y:S04]  /*6f80*/  UISETP.NE.AND UP0, UPT, UR4, 0x4, UPT ;  /* 0x000000040400788c */ /* 0x000fe8000bf05270 */
[----:B------:R-:W-:Y:S01]  /*6f90*/  @P1 VIADD R4, R4, 0x50 ;  /* 0x0000005004041836 */ /* 0x000fe20000000000 */
[----:B------:R-:W-:Y:S04]  /*6fa0*/  USEL UR46, UR4, URZ, UP0 ;  /* 0x000000ff042e7287 */ /* 0x000fe80008000000 */
[----:B------:R-:W-:Y:S04]  /*6fb0*/  @P1 PRMT R0, R0, 0x654, R4 ;  /* 0x0000065400001816 */ /* 0x000fe80000000004 */
[----:B------:R2:W-:Y:S04]  /*6fc0*/  @P1 SYNCS.ARRIVE.TRANS64.RED.A1T0 RZ, [R0+URZ], RZ ;  /* 0x000000ff00ff19a7 */ /* 0x0005e800081004ff */
.L_x_117:
[----:B------:R-:W3:Y:S01]  /*6fd0*/  @P1 SYNCS.PHASECHK.TRANS64.TRYWAIT P0, [R2+URZ+0x30], R3 ;  /* 0x00003003020015a7 */ /* 0x000ee200080011ff */
[----:B------:R-:W-:Y:S01]  /*6fe0*/  BSSY B1, `(.L_x_118) ;  /* 0x0000012000017945 */ /* 0x000fe20003800000 */
[----:B---3--:R-:W-:Y:S03]  /*6ff0*/  @P1 SEL R63, RZ, 0x1, !P0 ;  /* 0x00000001ff3f1807 */ /* 0x008fe60004000000 */
[----:B------:R-:W-:Y:S05]  /*7000*/  @!P1 BRA `(.L_x_119) ;  /* 0x00000000003c9947 */ /* 0x000fea0003800000 */
[----:B------:R-:W-:Y:S01]  /*7010*/  ISETP.NE.AND P1, PT, R64, RZ, PT ;  /* 0x000000ff4000720c */ /* 0x000fe20003f25270 */
[----:B------:R-:W-:Y:S01]  /*7020*/  BSSY B0, `(.L_x_120) ;  /* 0x0000009000007945 */ /* 0x000fe20003800000 */
[----:B------:R-:W-:Y:S11]  /*7030*/  ISETP.NE.AND P0, PT, R63, RZ, PT ;  /* 0x000000ff3f00720c */ /* 0x000ff60003f05270 */
[----:B------:R-:W-:Y:S05]  /*7040*/  @P1 IMAD R4, R26, 0x1000, R56 ;  /* 0x000010001a041824 */ /* 0x000fea00078e0238 */
[----:B------:R-:W-:Y:S05]  /*7050*/  @P1 IADD3 R3, PT, PT, R4, UR43, RZ ;  /* 0x0000002b04031c10 */ /* 0x000fea000fffe0ff */
[----:B------:R-:W-:Y:S01]  /*7060*/  @P1 IMAD.IADD R3, R65, 0x1, R3 ;  /* 0x0000000141031824 */ /* 0x000fe200078e0203 */
[----:B------:R-:W-:Y:S06]  /*7070*/  @P0 BRA `(.L_x_121) ;  /* 0x00000000000c0947 */ /* 0x000fec0003800000 */
[----:B--2---:R-:W-:Y:S04]  /*7080*/  SHF.L.U32 R0, R59, 0x1f, RZ ;  /* 0x0000001f3b007819 */ /* 0x004fe800000006ff */
[----:B------:R-:W2:Y:S02]  /*7090*/  SYNCS.PHASECHK.TRANS64.TRYWAIT P0, [R2+URZ+0x30], R0 ;  /* 0x00003000020075a7 */ /* 0x000ea400080011ff */
[----:B--2---:R-:W-:Y:S05]  /*70a0*/  @!P0 BRA `(.L_x_122) ;  /* 0x0000002800088947 */ /* 0x004fea0003800000 */
.L_x_121:
[----:B------:R-:W-:Y:S05]  /*70b0*/  BSYNC B0 ;  /* 0x0000000000007941 */ /* 0x000fea0003800000 */
.L_x_120:
[----:B------:R-:W-:Y:S02]  /*70c0*/  ISETP.NE.AND P0, PT, R64, RZ, PT ;  /* 0x000000ff4000720c */ /* 0x000fe40003f05270 */
[----:B------:R-:W-:Y:S11]  /*70d0*/  IADD3 R26, PT, PT, R26, 0x1, RZ ;  /* 0x000000011a1a7810 */ /* 0x000ff60007ffe0ff */
[----:B------:R3:W4:Y:S04]  /*70e0*/  @P0 LDS.128 R28, [R4+UR43+0x200] ;  /* 0x0002002b041c0984 */ /* 0x0007280008000c00 */
[----:B------:R3:W1:Y:S02]  /*70f0*/  @P0 LDS.128 R36, [R3+0x200] ;  /* 0x0002000003240984 */ /* 0x0006640000000c00 */
.L_x_119:
[----:B------:R-:W-:Y:S05]  /*7100*/  BSYNC B1 ;  /* 0x0000000000017941 */ /* 0x000fea0003800000 */
.L_x_118:
[----:B--2---:R-:W-:Y:S05]  /*7110*/  VIADD R0, R25, 0x10 ;  /* 0x0000001019007836 */ /* 0x004fea0000000000 */
[----:B------:R-:W-:Y:S04]  /*7120*/  SHF.R.U32.HI R0, RZ, 0x15, R0 ;  /* 0x00000015ff007819 */ /* 0x000fe80000011600 */
[----:B------:R-:W-:Y:S11]  /*7130*/  LOP3.LUT P0, RZ, R0, 0x3, R47, 0x48, !PT ;  /* 0x0000000300ff7812 */ /* 0x000ff6000780482f */
[----:B------:R-:W-:Y:S02]  /*7140*/  @!UPT UIADD3 URZ, UPT, UPT, URZ, URZ, URZ ;  /* 0x000000fffffff290 */ /* 0x000fe4000fffe0ff */
[----:B------:R-:W-:Y:S05]  /*7150*/  @!P0 BRA `(.L_x_123) ;  /* 0x0000000000408947 */ /* 0x000fea0003800000 */
[----:B------:R-:W2:Y:S01]  /*7160*/  LDCU.64 UR8, c[0x4][0x70] ;  /* 0x01000e00ff0877ac */ /* 0x000ea20008000a00 */
[----:B---3--:R-:W-:Y:S01]  /*7170*/  MOV R3, 0x0 ;  /* 0x0000000000037802 */ /* 0x008fe20000000f00 */
[----:B------:R-:W-:Y:S02]  /*7180*/  HFMA2 R12, -RZ, RZ, 0, 5.9604644775390625e-08 ;  /* 0x00000001ff0c7431 */ /* 0x000fe400000001ff */
[----:B-1----:R-:W-:Y:S02]  /*7190*/  IMAD.MOV.U32 R8, RZ, RZ, 0x192 ;  /* 0x00000192ff087424 */ /* 0x002fe400078e00ff */
[----:B------:R-:W-:Y:S01]  /*71a0*/  IMAD.MOV.U32 R13, RZ, RZ, RZ ;  /* 0x000000ffff0d7224 */ /* 0x000fe200078e00ff */
[----:B------:R-:W1:Y:S01]  /*71b0*/  LDCU.64 UR6, c[0x4][0x78] ;  /* 0x01000f00ff0677ac */ /* 0x000e620008000a00 */
[----:B------:R-:W3:Y:S01]  /*71c0*/  LDC.64 R2, c[0x4][R3] ;  /* 0x0100000003027b82 */ /* 0x000ee20000000a00 */
[----:B------:R-:W5:Y:S01]  /*71d0*/  LDCU.64 UR4, c[0x4][0x10] ;  /* 0x01000200ff0477ac */ /* 0x000f620008000a00 */
[----:B--2---:R-:W-:Y:S01]  /*71e0*/  MOV R5, UR9 ;  /* 0x0000000900057c02 */ /* 0x004fe20008000f00 */
[----:B------:R-:W-:Y:S01]  /*71f0*/  IMAD.U32 R4, RZ, RZ, UR8 ;  /* 0x00000008ff047e24 */ /* 0x000fe2000f8e00ff */
[----:B-1----:R-:W-:Y:S01]  /*7200*/  MOV R7, UR7 ;  /* 0x0000000700077c02 */ /* 0x002fe20008000f00 */
[----:B------:R-:W-:Y:S01]  /*7210*/  IMAD.U32 R6, RZ, RZ, UR6 ;  /* 0x00000006ff067e24 */ /* 0x000fe2000f8e00ff */
[----:B-----5:R-:W-:Y:S01]  /*7220*/  MOV R11, UR5 ;  /* 0x00000005000b7c02 */ /* 0x020fe20008000f00 */
[----:B------:R-:W-:Y:S02]  /*7230*/  IMAD.U32 R10, RZ, RZ, UR4 ;  /* 0x00000004ff0a7e24 */ /* 0x000fe4000f8e00ff */
[----:B------:R-:W-:Y:S07]  /*7240*/  LEPC R20, `(.L_x_123) ;  /* 0x000000001014794e */ /* 0x000fee0000000000 */
[----:B---34-:R-:W-:Y:S05]  /*7250*/  CALL.ABS.NOINC R2 ;  /* 0x0000000002007343 */ /* 0x018fea0003c00000 */
.L_x_123:
[----:B------:R-:W-:Y:S01]  /*7260*/  ISETP.NE.AND P6, PT, R61, RZ, PT ;  /* 0x000000ff3d00720c */ /* 0x000fe20003fc5270 */
[----:B------:R-:W-:Y:S05]  /*7270*/  WARPSYNC.ALL ;  /* 0x0000000000007948 */ /* 0x000fea0003800000 */
[----:B------:R-:W-:Y:S01]  /*7280*/  R2UR UR4, R25 ;  /* 0x00000000190472ca */ /* 0x000fe200000e0000 */
[----:B---34-:R-:W-:Y:S01]  /*7290*/  HADD2.F32 R3, -RZ, R28.H0_H0 ;  /* 0x2000001cff037230 */ /* 0x018fe20000004100 */
[----:B------:R-:W-:Y:S01]  /*72a0*/  ISETP.NE.AND P0, PT, R60, RZ, PT ;  /* 0x000000ff3c00720c */ /* 0x000fe20003f05270 */
[----:B------:R-:W-:Y:S01]  /*72b0*/  HADD2.F32 R20, -RZ, R30.H0_H0 ;  /* 0x2000001eff147230 */ /* 0x000fe20000004100 */
[----:B------:R-:W-:Y:S09]  /*72c0*/  BSSY.RECONVERGENT B0, `(.L_x_124) ;  /* 0x0000058000007945 */ /* 0x000ff20003800200 */
[----:B-1----:R-:W1:Y:S02]  /*72d0*/  LDTM.x16 R4, tmem[UR4+0x10] ;  /* 0x00001004000479ee */ /* 0x002e640008240000 */
[C---:B-1----:R-:W-:Y:S01]  /*72e0*/  FMUL R0, R24.reuse, R4 ;  /* 0x0000000418007220 */ /* 0x042fe20000400000 */
[----:B------:R-:W-:Y:S02]  /*72f0*/  HADD2.F32 R4, -RZ, R28.H1_H1 ;  /* 0x3000001cff047230 */ /* 0x000fe40000004100 */
[C---:B------:R-:W-:Y:S01]  /*7300*/  FMUL R2, R24.reuse, R5 ;  /* 0x0000000518027220 */ /* 0x040fe20000400000 */
[--C-:B------:R-:W-:Y:S02]  /*7310*/  HADD2.F32 R5, -RZ, R29.reuse.H0_H0 ;  /* 0x2000001dff057230 */ /* 0x100fe40000004100 */
[C---:B------:R-:W-:Y:S01]  /*7320*/  FFMA R0, R27.reuse, R3, R0 ;  /* 0x000000031b007223 */ /* 0x040fe20000000000 */
[C---:B------:R-:W-:Y:S01]  /*7330*/  FMUL R3, R24.reuse, R6 ;  /* 0x0000000618037220 */ /* 0x040fe20000400000 */
[----:B------:R-:W-:Y:S02]  /*7340*/  HADD2.F32 R6, -RZ, R29.H1_H1 ;  /* 0x3000001dff067230 */ /* 0x000fe40000004100 */
[C---:B------:R-:W-:Y:S01]  /*7350*/  FFMA R2, R27.reuse, R4, R2 ;  /* 0x000000041b027223 */ /* 0x040fe20000000002 */
[C---:B------:R-:W-:Y:S01]  /*7360*/  FMUL R7, R24.reuse, R7 ;  /* 0x0000000718077220 */ /* 0x040fe20000400000 */
[C---:B------:R-:W-:Y:S01]  /*7370*/  FFMA R3, R27.reuse, R5, R3 ;  /* 0x000000051b037223 */ /* 0x040fe20000000003 */
[C---:B------:R-:W-:Y:S01]  /*7380*/  FMUL R4, R24.reuse, R8 ;  /* 0x0000000818047220 */ /* 0x040fe20000400000 */
[----:B------:R-:W-:Y:S01]  /*7390*/  FMUL R5, R24, R9 ;  /* 0x0000000918057220 */ /* 0x000fe20000400000 */
[----:B------:R-:W-:Y:S01]  /*73a0*/  F2FP.F16.F32.PACK_AB R32, R2, R0 ;  /* 0x000000000220723e */ /* 0x000fe200000000ff */
[C---:B------:R-:W-:Y:S01]  /*73b0*/  FFMA R7, R27.reuse, R6, R7 ;  /* 0x000000061b077223 */ /* 0x040fe20000000007 */
[----:B------:R-:W-:Y:S02]  /*73c0*/  HADD2.F32 R0, -RZ, R30.H1_H1 ;  /* 0x3000001eff007230 */ /* 0x000fe40000004100 */
[----:B------:R-:W-:Y:S01]  /*73d0*/  FFMA R4, R27, R20, R4 ;  /* 0x000000141b047223 */ /* 0x000fe20000000004 */
[--C-:B------:R-:W-:Y:S02]  /*73e0*/  HADD2.F32 R2, -RZ, R31.reuse.H0_H0 ;  /* 0x2000001fff027230 */ /* 0x100fe40000004100 */
[C---:B------:R-:W-:Y:S01]  /*73f0*/  FMUL R6, R24.reuse, R10 ;  /* 0x0000000a18067220 */ /* 0x040fe20000400000 */
[----:B------:R-:W-:Y:S01]  /*7400*/  F2FP.F16.F32.PACK_AB R33, R7, R3 ;  /* 0x000000030721723e */ /* 0x000fe200000000ff */
[----:B------:R-:W-:Y:S02]  /*7410*/  HADD2.F32 R3, -RZ, R31.H1_H1 ;  /* 0x3000001fff037230 */ /* 0x000fe40000004100 */
[C---:B------:R-:W-:Y:S01]  /*7420*/  FFMA R5, R27.reuse, R0, R5 ;  /* 0x000000001b057223 */ /* 0x040fe20000000005 */
[C---:B------:R-:W-:Y:S01]  /*7430*/  FMUL R11, R24.reuse, R11 ;  /* 0x0000000b180b7220 */ /* 0x040fe20000400000 */
[--C-:B------:R-:W-:Y:S02]  /*7440*/  HADD2.F32 R7, -RZ, R36.reuse.H0_H0 ;  /* 0x20000024ff077230 */ /* 0x100fe40000004100 */
[C---:B------:R-:W-:Y:S01]  /*7450*/  FMUL R8, R24.reuse, R12 ;  /* 0x0000000c18087220 */ /* 0x040fe20000400000 */
[----:B------:R-:W-:Y:S02]  /*7460*/  HADD2.F32 R0, -RZ, R36.H1_H1 ;  /* 0x30000024ff007230 */ /* 0x000fe40000004100 */
[C---:B------:R-:W-:Y:S01]  /*7470*/  FMUL R9, R24.reuse, R13 ;  /* 0x0000000d18097220 */ /* 0x040fe20000400000 */
[C---:B------:R-:W-:Y:S01]  /*7480*/  FFMA R6, R27.reuse, R2, R6 ;  /* 0x000000021b067223 */ /* 0x040fe20000000006 */
[C---:B------:R-:W-:Y:S01]  /*7490*/  FFMA R11, R27.reuse, R3, R11 ;  /* 0x000000031b0b7223 */ /* 0x040fe2000000000b */
[C---:B------:R-:W-:Y:S01]  /*74a0*/  FFMA R8, R27.reuse, R7, R8 ;  /* 0x000000071b087223 */ /* 0x040fe20000000008 */
[C---:B------:R-:W-:Y:S01]  /*74b0*/  FFMA R9, R27.reuse, R0, R9 ;  /* 0x000000001b097223 */ /* 0x040fe20000000009 */
[--C-:B------:R-:W-:Y:S02]  /*74c0*/  HADD2.F32 R2, -RZ, R37.reuse.H0_H0 ;  /* 0x20000025ff027230 */ /* 0x100fe40000004100 */
[C---:B------:R-:W-:Y:S01]  /*74d0*/  FMUL R10, R24.reuse, R14 ;  /* 0x0000000e180a7220 */ /* 0x040fe20000400000 */
[----:B------:R-:W-:Y:S02]  /*74e0*/  HADD2.F32 R0, -RZ, R37.H1_H1 ;  /* 0x30000025ff007230 */ /* 0x000fe40000004100 */
[C---:B------:R-:W-:Y:S01]  /*74f0*/  FMUL R15, R24.reuse, R15 ;  /* 0x0000000f180f7220 */ /* 0x040fe20000400000 */
[C---:B------:R-:W-:Y:S01]  /*7500*/  FMUL R12, R24.reuse, R16 ;  /* 0x00000010180c7220 */ /* 0x040fe20000400000 */
[C---:B------:R-:W-:Y:S01]  /*7510*/  FFMA R10, R27.reuse, R2, R10 ;  /* 0x000000021b0a7223 */ /* 0x040fe2000000000a */
[--C-:B------:R-:W-:Y:S02]  /*7520*/  HADD2.F32 R2, -RZ, R38.reuse.H0_H0 ;  /* 0x20000026ff027230 */ /* 0x100fe40000004100 */
[----:B------:R-:W-:Y:S01]  /*7530*/  FFMA R15, R27, R0, R15 ;  /* 0x000000001b0f7223 */ /* 0x000fe2000000000f */
[----:B------:R-:W-:Y:S01]  /*7540*/  HADD2.F32 R0, -RZ, R38.H1_H1 ;  /* 0x30000026ff007230 */ /* 0x000fe20000004100 */
[----:B------:R-:W-:Y:S01]  /*7550*/  F2FP.F16.F32.PACK_AB R34, R5, R4 ;  /* 0x000000040522723e */ /* 0x000fe200000000ff */
        /* <DEDUP_REMOVED lines=14> */
[----:B------:R-:W-:Y:S02]  /*7640*/  F2FP.F16.F32.PACK_AB R11, R19, R14 ;  /* 0x0000000e130b723e */ /* 0x000fe400000000ff */
[----:B------:R-:W-:Y:S02]  /*7650*/  MOV R2, UR46 ;  /* 0x0000002e00027c02 */ /* 0x000fe40008000f00 */
[----:B------:R-:W-:Y:S01]  /*7660*/  MOV R0, UR47 ;  /* 0x0000002f00007c02 */ /* 0x000fe20008000f00 */
[----:B------:R1:W-:Y:S01]  /*7670*/  STS.128 [R62+0x1200], R8 ;  /* 0x001200083e007388 */ /* 0x0003e20000000c00 */
[----:B------:R-:W-:Y:S02]  /*7680*/  @P6 LEA R2, R2, UR43, 0x3 ;  /* 0x0000002b02026c11 */ /* 0x000fe4000f8e18ff */
[----:B------:R-:W-:Y:S02]  /*7690*/  @P6 SHF.L.U32 R3, R59, 0x1f, RZ ;  /* 0x0000001f3b036819 */ /* 0x000fe400000006ff */
[----:B------:R-:W-:Y:S01]  /*76a0*/  @P6 IADD3 R2, PT, PT, R2, 0x50, RZ ;  /* 0x0000005002026810 */ /* 0x000fe20007ffe0ff */
[----:B------:R-:W-:Y:S01]  /*76b0*/  @!PT LDS RZ, [RZ] ;  /* 0x00000000fffff984 */ /* 0x000fe20000000800 */
[----:B------:R-:W-:Y:S01]  /*76c0*/  @!PT LDS RZ, [RZ] ;  /* 0x00000000fffff984 */ /* 0x000fe20000000800 */
[----:B------:R-:W-:Y:S01]  /*76d0*/  @!PT LDS RZ, [RZ] ;  /* 0x00000000fffff984 */ /* 0x000fe20000000800 */
[----:B------:R-:W-:Y:S01]  /*76e0*/  @!PT LDS RZ, [RZ] ;  /* 0x00000000fffff984 */ /* 0x000fe20000000800 */
[----:B------:R2:W-:Y:S06]  /*76f0*/  MEMBAR.ALL.CTA ;  /* 0x0000000000007992 */ /* 0x0005ec0000008000 */
[----:B--2---:R-:W2:Y:S01]  /*7700*/  FENCE.VIEW.ASYNC.S ;  /* 0x00000000000073c6 */ /* 0x004ea20000000000 */
[----:B------:R-:W-:Y:S02]  /*7710*/  @P6 PRMT R0, R0, 0x654, R2 ;  /* 0x0000065400006816 */ /* 0x000fe40000000002 */
[----:B------:R-:W-:Y:S01]  /*7720*/  LEA R2, R26, UR43, 0x3 ;  /* 0x0000002b1a027c11 */ /* 0x000fe2000f8e18ff */
[----:B--2---:R-:W-:Y:S06]  /*7730*/  BAR.SYNC.DEFER_BLOCKING 0x1, 0x80 ;  /* 0x0042000000007b1d */ /* 0x004fec0000010000 */
[----:B------:R-:W-:Y:S05]  /*7740*/  @P0 BRA `(.L_x_125) ;  /* 0x00000000003c0947 */ /* 0x000fea0003800000 */
[----:B------:R-:W2:Y:S01]  /*7750*/  LDCU.64 UR6, c[0x0][0x348] ;  /* 0x00006900ff0677ac */ /* 0x000ea20008000a00 */
[----:B------:R-:W-:Y:S02]  /*7760*/  UIADD3 UR13, UPT, UPT, UR49, 0x10, URZ ;  /* 0x00000010310d7890 */ /* 0x000fe4000fffe0ff */
[----:B------:R-:W-:Y:S01]  /*7770*/  UIADD3 UR12, UPT, UPT, UR43, 0x1200, URZ ;  /* 0x000012002b0c7890 */ /* 0x000fe2000fffe0ff */
[----:B------:R-:W-:Y:S01]  /*7780*/  UMOV UR14, UR50 ;  /* 0x00000032000e7c82 */ /* 0x000fe20008000000 */
[----:B------:R-:W-:Y:S01]  /*7790*/  UMOV UR15, UR36 ;  /* 0x00000024000f7c82 */ /* 0x000fe20008000000 */
[----:B------:R-:W-:Y:S02]  /*77a0*/  UIADD3 UR9, UPT, UPT, UR49, 0x50, URZ ;  /* 0x0000005031097890 */ /* 0x000fe4000fffe0ff */
[----:B------:R-:W-:Y:S01]  /*77b0*/  UIADD3 UR8, UPT, UPT, UR43, 0x1a00, URZ ;  /* 0x00001a002b087890 */ /* 0x000fe2000fffe0ff */
[----:B------:R-:W-:Y:S01]  /*77c0*/  UMOV UR10, UR50 ;  /* 0x00000032000a7c82 */ /* 0x000fe20008000000 */
[----:B------:R-:W-:Y:S01]  /*77d0*/  UMOV UR11, UR36 ;  /* 0x00000024000b7c82 */ /* 0x000fe20008000000 */
[----:B--2---:R-:W-:Y:S04]  /*77e0*/  UIADD3 UR4, UP0, UPT, UR6, 0x680, URZ ;  /* 0x0000068006047890 */ /* 0x004fe8000ff1e0ff */
[----:B------:R-:W-:Y:S09]  /*77f0*/  UIADD3.X UR5, UPT, UPT, URZ, UR7, URZ, UP0, !UPT ;  /* 0x00000007ff057290 */ /* 0x000ff200087fe4ff */
[----:B------:R2:W-:Y:S01]  /*7800*/  UTMASTG.3D [UR12], [UR4] ;  /* 0x0000000c040073b5 */ /* 0x0005e20008010000 */
[----:B------:R2:W-:Y:S01]  /*7810*/  UTMASTG.3D [UR8], [UR4] ;  /* 0x00000008040073b5 */ /* 0x0005e20008010000 */
[----:B------:R0:W-:Y:S01]  /*7820*/  UTMACMDFLUSH ;  /* 0x00000000000079b7 */ /* 0x0001e20000000000 */
[----:B--2---:R-:W-:Y:S04]  /*7830*/  DEPBAR.LE SB0, 0x1 ;  /* 0x000080400000791a */ /* 0x004fe80000000000 */
.L_x_125:
[----:B------:R-:W-:Y:S05]  /*7840*/  BSYNC.RECONVERGENT B0 ;  /* 0x0000000000007941 */ /* 0x000fea0003800200 */
.L_x_124:
[----:B------:R-:W-:Y:S01]  /*7850*/  BAR.SYNC.DEFER_BLOCKING 0x1, 0x80 ;  /* 0x0042000000007b1d */ /* 0x000fe20000010000 */
[----:B------:R-:W-:Y:S04]  /*7860*/  UIADD3 UR4, UPT, UPT, UR46, 0x1, URZ ;  /* 0x000000012e047890 */ /* 0x000fe8000fffe0ff */
[----:B------:R-:W-:Y:S04]  /*7870*/  UISETP.NE.AND UP0, UPT, UR4, 0x4, UPT ;  /* 0x000000040400788c */ /* 0x000fe8000bf05270 */
[----:B------:R-:W-:Y:S01]  /*7880*/  USEL UR44, UR4, URZ, UP0 ;  /* 0x000000ff042c7287 */ /* 0x000fe20008000000 */
[----:B------:R2:W-:Y:S01]  /*7890*/  @P6 SYNCS.ARRIVE.TRANS64.RED.A1T0 RZ, [R0+URZ], RZ ;  /* 0x000000ff00ff69a7 */ /* 0x0005e200081004ff */
[----:B------:R-:W-:Y:S01]  /*78a0*/  BSSY B1, `(.L_x_126) ;  /* 0x0000013000017945 */ /* 0x000fe20003800000 */
[----:B------:R-:W3:Y:S02]  /*78b0*/  @P6 SYNCS.PHASECHK.TRANS64.TRYWAIT P0, [R2+URZ+0x30], R3 ;  /* 0x00003003020065a7 */ /* 0x000ee400080011ff */
[----:B---3--:R-:W-:Y:S01]  /*78c0*/  @P6 SEL R63, RZ, 0x1, !P0 ;  /* 0x00000001ff3f6807 */ /* 0x008fe20004000000 */
[----:B--2---:R-:W-:Y:S06]  /*78d0*/  @!P6 BRA `(.L_x_127) ;  /* 0x00000000003ce947 */ /* 0x004fec0003800000 */
[----:B------:R-:W-:Y:S01]  /*78e0*/  ISETP.NE.AND P1, PT, R64, RZ, PT ;  /* 0x000000ff4000720c */ /* 0x000fe20003f25270 */
[----:B------:R-:W-:Y:S01]  /*78f0*/  BSSY B0, `(.L_x_128) ;  /* 0x0000009000007945 */ /* 0x000fe20003800000 */
[----:B------:R-:W-:Y:S11]  /*7900*/  ISETP.NE.AND P0, PT, R63, RZ, PT ;  /* 0x000000ff3f00720c */ /* 0x000ff60003f05270 */
[----:B------:R-:W-:Y:S05]  /*7910*/  @P1 IMAD R3, R26, 0x1000, R56 ;  /* 0x000010001a031824 */ /* 0x000fea00078e0238 */
[----:B------:R-:W-:Y:S05]  /*7920*/  @P1 IADD3 R0, PT, PT, R3, UR43, RZ ;  /* 0x0000002b03001c10 */ /* 0x000fea000fffe0ff */
[----:B------:R-:W-:Y:S01]  /*7930*/  @P1 IMAD.IADD R0, R65, 0x1, R0 ;  /* 0x0000000141001824 */ /* 0x000fe200078e0200 */
[----:B------:R-:W-:Y:S06]  /*7940*/  @P0 BRA `(.L_x_129) ;  /* 0x00000000000c0947 */ /* 0x000fec0003800000 */
[----:B------:R-:W-:Y:S04]  /*7950*/  SHF.L.U32 R4, R59, 0x1f, RZ ;  /* 0x0000001f3b047819 */ /* 0x000fe800000006ff */
[----:B------:R-:W2:Y:S02]  /*7960*/  SYNCS.PHASECHK.TRANS64.TRYWAIT P0, [R2+URZ+0x30], R4 ;  /* 0x00003004020075a7 */ /* 0x000ea400080011ff */
[----:B--2---:R-:W-:Y:S05]  /*7970*/  @!P0 BRA `(.L_x_130) ;  /* 0x0000001c00e88947 */ /* 0x004fea0003800000 */
.L_x_129:
[----:B------:R-:W-:Y:S05]  /*7980*/  BSYNC B0 ;  /* 0x0000000000007941 */ /* 0x000fea0003800000 */
.L_x_128:
[----:B------:R-:W-:Y:S02]  /*7990*/  ISETP.NE.AND P0, PT, R64, RZ, PT ;  /* 0x000000ff4000720c */ /* 0x000fe40003f05270 */
[----:B------:R-:W-:Y:S11]  /*79a0*/  IADD3 R26, PT, PT, R26, 0x1, RZ ;  /* 0x000000011a1a7810 */ /* 0x000ff60007ffe0ff */
[----:B------:R3:W4:Y:S04]  /*79b0*/  @P0 LDS.128 R28, [R3+UR43+0x200] ;  /* 0x0002002b031c0984 */ /* 0x0007280008000c00 */
[----:B------:R3:W1:Y:S02]  /*79c0*/  @P0 LDS.128 R36, [R0+0x200] ;  /* 0x0002000000240984 */ /* 0x0006640000000c00 */
.L_x_127:
[----:B------:R-:W-:Y:S05]  /*79d0*/  BSYNC B1 ;  /* 0x0000000000017941 */ /* 0x000fea0003800000 */
.L_x_126:
[----:B---3--:R-:W-:Y:S05]  /*79e0*/  VIADD R0, R25, 0x20 ;  /* 0x0000002019007836 */ /* 0x008fea0000000000 */
[----:B------:R-:W-:Y:S04]  /*79f0*/  SHF.R.U32.HI R0, RZ, 0x15, R0 ;  /* 0x00000015ff007819 */ /* 0x000fe80000011600 */
[----:B------:R-:W-:Y:S11]  /*7a00*/  LOP3.LUT P0, RZ, R0, 0x3, R47, 0x48, !PT ;  /* 0x0000000300ff7812 */ /* 0x000ff6000780482f */
[----:B------:R-:W-:Y:S02]  /*7a10*/  @!UPT UIADD3 URZ, UPT, UPT, URZ, URZ, URZ ;  /* 0x000000fffffff290 */ /* 0x000fe4000fffe0ff */
[----:B------:R-:W-:Y:S05]  /*7a20*/  @!P0 BRA `(.L_x_131) ;  /* 0x0000000000408947 */ /* 0x000fea0003800000 */
[----:B------:R-:W3:Y:S01]  /*7a30*/  LDCU.64 UR8, c[0x4][0x70] ;  /* 0x01000e00ff0877ac */ /* 0x000ee20008000a00 */
[----:B------:R-:W-:Y:S01]  /*7a40*/  MOV R3, 0x0 ;  /* 0x0000000000037802 */ /* 0x000fe20000000f00 */
[----:B------:R-:W-:Y:S02]  /*7a50*/  HFMA2 R12, -RZ, RZ, 0, 5.9604644775390625e-08 ;  /* 0x00000001ff0c7431 */ /* 0x000fe400000001ff */
[----:B-1----:R-:W-:Y:S02]  /*7a60*/  IMAD.MOV.U32 R8, RZ, RZ, 0x192 ;  /* 0x00000192ff087424 */ /* 0x002fe400078e00ff */
[----:B------:R-:W-:Y:S01]  /*7a70*/  IMAD.MOV.U32 R13, RZ, RZ, RZ ;  /* 0x000000ffff0d7224 */ /* 0x000fe200078e00ff */
[----:B------:R-:W1:Y:S01]  /*7a80*/  LDCU.64 UR6, c[0x4][0x78] ;  /* 0x01000f00ff0677ac */ /* 0x000e620008000a00 */
[----:B--2---:R-:W2:Y:S01]  /*7a90*/  LDC.64 R2, c[0x4][R3] ;  /* 0x0100000003027b82 */ /* 0x004ea20000000a00 */
[----:B------:R-:W5:Y:S01]  /*7aa0*/  LDCU.64 UR4, c[0x4][0x10] ;  /* 0x01000200ff0477ac */ /* 0x000f620008000a00 */
[----:B---3--:R-:W-:Y:S01]  /*7ab0*/  MOV R5, UR9 ;  /* 0x0000000900057c02 */ /* 0x008fe20008000f00 */
[----:B------:R-:W-:Y:S01]  /*7ac0*/  IMAD.U32 R4, RZ, RZ, UR8 ;  /* 0x00000008ff047e24 */ /* 0x000fe2000f8e00ff */
[----:B-1----:R-:W-:Y:S01]  /*7ad0*/  MOV R7, UR7 ;  /* 0x0000000700077c02 */ /* 0x002fe20008000f00 */
[----:B------:R-:W-:Y:S01]  /*7ae0*/  IMAD.U32 R6, RZ, RZ, UR6 ;  /* 0x00000006ff067e24 */ /* 0x000fe2000f8e00ff */
[----:B-----5:R-:W-:Y:S01]  /*7af0*/  MOV R11, UR5 ;  /* 0x00000005000b7c02 */ /* 0x020fe20008000f00 */
[----:B------:R-:W-:Y:S02]  /*7b00*/  IMAD.U32 R10, RZ, RZ, UR4 ;  /* 0x00000004ff0a7e24 */ /* 0x000fe4000f8e00ff */
[----:B------:R-:W-:Y:S07]  /*7b10*/  LEPC R20, `(.L_x_131) ;  /* 0x000000001014794e */ /* 0x000fee0000000000 */
[----:B--2-4-:R-:W-:Y:S05]  /*7b20*/  CALL.ABS.NOINC R2 ;  /* 0x0000000002007343 */ /* 0x014fea0003c00000 */
.L_x_131:
[----:B------:R-:W-:Y:S01]  /*7b30*/  ISETP.NE.AND P6, PT, R61, RZ, PT ;  /* 0x000000ff3d00720c */ /* 0x000fe20003fc5270 */
[----:B------:R-:W-:Y:S05]  /*7b40*/  WARPSYNC.ALL ;  /* 0x0000000000007948 */ /* 0x000fea0003800000 */
[----:B------:R-:W-:Y:S01]  /*7b50*/  R2UR UR4, R25 ;  /* 0x00000000190472ca */ /* 0x000fe200000e0000 */
[----:B----4-:R-:W-:Y:S01]  /*7b60*/  HADD2.F32 R3, -RZ, R28.H0_H0 ;  /* 0x2000001cff037230 */ /* 0x010fe20000004100 */
[----:B------:R-:W-:Y:S01]  /*7b70*/  ISETP.NE.AND P0, PT, R60, RZ, PT ;  /* 0x000000ff3c00720c */ /* 0x000fe20003f05270 */
[----:B------:R-:W-:Y:S01]  /*7b80*/  HADD2.F32 R20, -RZ, R30.H0_H0 ;  /* 0x2000001eff147230 */ /* 0x000fe20000004100 */
[----:B------:R-:W-:Y:S09]  /*7b90*/  BSSY.RECONVERGENT B0, `(.L_x_132) ;  /* 0x0000058000007945 */ /* 0x000ff20003800200 */
[----:B-12---:R-:W1:Y:S02]  /*7ba0*/  LDTM.x16 R4, tmem[UR4+0x20] ;  /* 0x00002004000479ee */ /* 0x006e640008240000 */
        /* <DEDUP_REMOVED lines=59> */
[----:B------:R-:W-:Y:S02]  /*7f60*/  LEA R3, R26, UR43, 0x3 ;  /* 0x0000002b1a037c11 */ /* 0x000fe4000f8e18ff */
        /* <DEDUP_REMOVED lines=8> */
[----:B------:R-:W-:Y:S01]  /*7ff0*/  @P6 SHF.L.U32 R2, R59, 0x1f, RZ ;  /* 0x0000001f3b026819 */ /* 0x000fe200000006ff */
        /* <DEDUP_REMOVED lines=17> */
.L_x_133:
[----:B------:R-:W-:Y:S05]  /*8110*/  BSYNC.RECONVERGENT B0 ;  /* 0x0000000000007941 */ /* 0x000fea0003800200 */
.L_x_132:
        /* <DEDUP_REMOVED lines=19> */
.L_x_137:
[----:B------:R-:W-:Y:S05]  /*8250*/  BSYNC B0 ;  /* 0x0000000000007941 */ /* 0x000fea0003800000 */
.L_x_136:
[----:B------:R-:W-:Y:S11]  /*8260*/  ISETP.NE.AND P0, PT, R64, RZ, PT ;  /* 0x000000ff4000720c */ /* 0x000ff60003f05270 */
[----:B------:R-:W-:Y:S02]  /*8270*/  @!UPT UIADD3 URZ, UPT, UPT, URZ, URZ, URZ ;  /* 0x000000fffffff290 */ /* 0x000fe4000fffe0ff */
[----:B------:R3:W4:Y:S04]  /*8280*/  @P0 LDS.128 R28, [R26+UR43+0x200] ;  /* 0x0002002b1a1c0984 */ /* 0x0007280008000c00 */
[----:B------:R3:W1:Y:S02]  /*8290*/  @P0 LDS.128 R36, [R65+0x200] ;  /* 0x0002000041240984 */ /* 0x0006640000000c00 */
.L_x_135:
[----:B------:R-:W-:Y:S05]  /*82a0*/  BSYNC B1 ;  /* 0x0000000000017941 */ /* 0x000fea0003800000 */
.L_x_134:
[----:B--2---:R-:W-:Y:S05]  /*82b0*/  VIADD R0, R25, 0x30 ;  /* 0x0000003019007836 */ /* 0x004fea0000000000 */
[----:B------:R-:W-:Y:S04]  /*82c0*/  SHF.R.U32.HI R0, RZ, 0x15, R0 ;  /* 0x00000015ff007819 */ /* 0x000fe80000011600 */
[----:B------:R-:W-:Y:S11]  /*82d0*/  LOP3.LUT P0, RZ, R0, 0x3, R47, 0x48, !PT ;  /* 0x0000000300ff7812 */ /* 0x000ff6000780482f */
[----:B------:R-:W-:Y:S02]  /*82e0*/  @!UPT UIADD3 URZ, UPT, UPT, URZ, URZ, URZ ;  /* 0x000000fffffff290 */ /* 0x000fe4000fffe0ff */
[----:B------:R-:W-:Y:S05]  /*82f0*/  @!P0 BRA `(.L_x_139) ;  /* 0x0000000000408947 */ /* 0x000fea0003800000 */
[----:B------:R-:W2:Y:S01]  /*8300*/  LDCU.64 UR8, c[0x4][0x70] ;  /* 0x01000e00ff0877ac */ /* 0x000ea20008000a00 */
[----:B------:R-:W-:Y:S01]  /*8310*/  MOV R3, 0x0 ;  /* 0x0000000000037802 */ /* 0x000fe20000000f00 */
        /* <DEDUP_REMOVED lines=14> */
.L_x_139:
[----:B------:R-:W-:Y:S01]  /*8400*/  ISETP.NE.AND P0, PT, R60, RZ, PT ;  /* 0x000000ff3c00720c */ /* 0x000fe20003f05270 */
[----:B------:R-:W-:Y:S05]  /*8410*/  WARPSYNC.ALL ;  /* 0x0000000000007948 */ /* 0x000fea0003800000 */
[----:B------:R-:W-:Y:S01]  /*8420*/  R2UR UR4, R25 ;  /* 0x00000000190472ca */ /* 0x000fe200000e0000 */
[--C-:B----4-:R-:W-:Y:S01]  /*8430*/  HADD2.F32 R20, -RZ, R28.reuse.H0_H0 ;  /* 0x2000001cff147230 */ /* 0x110fe20000004100 */
[----:B------:R-:W-:Y:S01]  /*8440*/  IADD3 R53, PT, PT, R53, 0xc0, RZ ;  /* 0x000000c035357810 */ /* 0x000fe20007ffe0ff */
[----:B------:R-:W-:Y:S01]  /*8450*/  HADD2.F32 R21, -RZ, R28.H1_H1 ;  /* 0x3000001cff157230 */ /* 0x000fe20000004100 */
[----:B------:R-:W-:Y:S01]  /*8460*/  BSSY.RECONVERGENT B0, `(.L_x_140) ;  /* 0x0000054000007945 */ /* 0x000fe20003800200 */
[--C-:B------:R-:W-:Y:S01]  /*8470*/  HADD2.F32 R25, -RZ, R29.reuse.H0_H0 ;  /* 0x2000001dff197230 */ /* 0x100fe20000004100 */
[----:B------:R-:W-:Y:S01]  /*8480*/  LOP3.LUT R53, R53, 0xfefffff8, RZ, 0xc0, !PT ;  /* 0xfefffff835357812 */ /* 0x000fe200078ec0ff */
[----:B---3--:R-:W-:Y:S02]  /*8490*/  HADD2.F32 R26, -RZ, R29.H1_H1 ;  /* 0x3000001dff1a7230 */ /* 0x008fe40000004100 */
[--C-:B------:R-:W-:Y:S02]  /*84a0*/  HADD2.F32 R28, -RZ, R30.reuse.H0_H0 ;  /* 0x2000001eff1c7230 */ /* 0x100fe40000004100 */
[----:B------:R-:W-:Y:S02]  /*84b0*/  HADD2.F32 R29, -RZ, R30.H1_H1 ;  /* 0x3000001eff1d7230 */ /* 0x000fe40000004100 */
[----:B-1----:R-:W1:Y:S01]  /*84c0*/  LDTM.x16 R4, tmem[UR4+0x30] ;  /* 0x00003004000479ee */ /* 0x002e620008240000 */
[----:B------:R-:W-:Y:S01]  /*84d0*/  NOP ;  /* 0x0000000000007918 */ /* 0x000fe20000000000 */
[----:B-1----:R1:W-:Y:S01]  /*84e0*/  SYNCS.ARRIVE.TRANS64.RED.A1T0 RZ, [R53+URZ], RZ ;  /* 0x000000ff35ff79a7 */ /* 0x0023e200081004ff */
[--C-:B------:R-:W-:Y:S02]  /*84f0*/  HADD2.F32 R30, -RZ, R31.reuse.H0_H0 ;  /* 0x2000001fff1e7230 */ /* 0x100fe40000004100 */
[----:B------:R-:W-:Y:S02]  /*8500*/  HADD2.F32 R31, -RZ, R31.H1_H1 ;  /* 0x3000001fff1f7230 */ /* 0x000fe40000004100 */
        /* <DEDUP_REMOVED lines=8> */
[C---:B------:R-:W-:Y:S01]  /*8590*/  FMUL R4, R24.reuse, R4 ;  /* 0x0000000418047220 */ /* 0x040fe20000400000 */
[C---:B------:R-:W-:Y:S01]  /*85a0*/  FMUL R5, R24.reuse, R5 ;  /* 0x0000000518057220 */ /* 0x040fe20000400000 */
[C---:B------:R-:W-:Y:S01]  /*85b0*/  FMUL R6, R24.reuse, R6 ;  /* 0x0000000618067220 */ /* 0x040fe20000400000 */
[C---:B------:R-:W-:Y:S01]  /*85c0*/  FMUL R7, R24.reuse, R7 ;  /* 0x0000000718077220 */ /* 0x040fe20000400000 */
[C---:B------:R-:W-:Y:S01]  /*85d0*/  FFMA R4, R27.reuse, R20, R4 ;  /* 0x000000141b047223 */ /* 0x040fe20000000004 */
        /* <DEDUP_REMOVED lines=15> */
[C---:B------:R-:W-:Y:S01]  /*86d0*/  FMUL R12, R24.reuse, R16 ;  /* 0x00000010180c7220 */ /* 0x040fe20000400000 */
[C---:B------:R-:W-:Y:S01]  /*86e0*/  FFMA R0, R27.reuse, R32, R0 ;  /* 0x000000201b007223 */ /* 0x040fe20000000000 */
[C---:B------:R-:W-:Y:S01]  /*86f0*/  FMUL R13, R24.reuse, R17 ;  /* 0x00000011180d7220 */ /* 0x040fe20000400000 */
[----:B------:R-:W-:Y:S01]  /*8700*/  FFMA R2, R27, R33, R2 ;  /* 0x000000211b027223 */ /* 0x000fe20000000002 */
[----:B------:R-:W-:Y:S01]  /*8710*/  F2FP.F16.F32.PACK_AB R4, R5, R4 ;  /* 0x000000040504723e */ /* 0x000fe200000000ff */
[C---:B------:R-:W-:Y:S01]  /*8720*/  FMUL R14, R24.reuse, R18 ;  /* 0x00000012180e7220 */ /* 0x040fe20000400000 */
[----:B------:R-:W-:Y:S01]  /*8730*/  FFMA R3, R27, R34, R3 ;  /* 0x000000221b037223 */ /* 0x000fe20000000003 */
[----:B------:R-:W-:Y:S01]  /*8740*/  F2FP.F16.F32.PACK_AB R5, R7, R6 ;  /* 0x000000060705723e */ /* 0x000fe200000000ff */
[----:B------:R-:W-:Y:S01]  /*8750*/  FFMA R15, R27, R35, R15 ;  /* 0x000000231b0f7223 */ /* 0x000fe2000000000f */
[----:B------:R-:W-:Y:S01]  /*8760*/  FMUL R19, R24, R19 ;  /* 0x0000001318137220 */ /* 0x000fe20000400000 */
[----:B------:R-:W-:Y:S01]  /*8770*/  F2FP.F16.F32.PACK_AB R6, R9, R8 ;  /* 0x000000080906723e */ /* 0x000fe200000000ff */
[----:B------:R-:W-:Y:S01]  /*8780*/  FFMA R12, R27, R36, R12 ;  /* 0x000000241b0c7223 */ /* 0x000fe2000000000c */
[----:B------:R-:W-:Y:S01]  /*8790*/  F2FP.F16.F32.PACK_AB R7, R11, R10 ;  /* 0x0000000a0b07723e */ /* 0x000fe200000000ff */
[C---:B------:R-:W-:Y:S01]  /*87a0*/  FFMA R13, R27.reuse, R37, R13 ;  /* 0x000000251b0d7223 */ /* 0x040fe2000000000d */
[C---:B------:R-:W-:Y:S01]  /*87b0*/  FFMA R14, R27.reuse, R38, R14 ;  /* 0x000000261b0e7223 */ /* 0x040fe2000000000e */
[----:B------:R-:W-:Y:S01]  /*87c0*/  FFMA R19, R27, R39, R19 ;  /* 0x000000271b137223 */ /* 0x000fe20000000013 */
[----:B------:R-:W-:Y:S01]  /*87d0*/  F2FP.F16.F32.PACK_AB R16, R2, R0 ;  /* 0x000000000210723e */ /* 0x000fe200000000ff */
[----:B------:R1:W-:Y:S01]  /*87e0*/  STS.128 [R56+UR43+0x3200], R4 ;  /* 0x0032000438007988 */ /* 0x0003e20008000c2b */
        /* <DEDUP_REMOVED lines=27> */
.L_x_141:
[----:B------:R-:W-:Y:S05]  /*89a0*/  BSYNC.RECONVERGENT B0 ;  /* 0x0000000000007941 */ /* 0x000fea0003800200 */
.L_x_140:
[----:B------:R-:W-:Y:S01]  /*89b0*/  BAR.SYNC.DEFER_BLOCKING 0x1, 0x80 ;  /* 0x0042000000007b1d */ /* 0x000fe20000010000 */
[----:B------:R-:W-:Y:S01]  /*89c0*/  UISETP.NE.AND UP0, UPT, UR52, -0x4, UPT ;  /* 0xfffffffc3400788c */ /* 0x000fe2000bf05270 */
[----:B------:R-:W-:Y:S08]  /*89d0*/  IADD3 R22, PT, PT, R22, 0x1, RZ ;  /* 0x0000000116167810 */ /* 0x000ff00007ffe0ff */
[----:B------:R-:W-:Y:S05]  /*89e0*/  BRA.U !UP0, `(.L_x_142) ;  /* 0x0000000108287547 */ /* 0x000fea000b800000 */
[----:B------:R-:W-:Y:S01]  /*89f0*/  ISETP.NE.AND P0, PT, R61, RZ, PT ;  /* 0x000000ff3d00720c */ /* 0x000fe20003f05270 */
[----:B------:R-:W-:Y:S01]  /*8a00*/  IMAD.U32 R2, RZ, RZ, UR46 ;  /* 0x0000002eff027e24 */ /* 0x000fe2000f8e00ff */
[----:B------:R-:W-:Y:S01]  /*8a10*/  UIADD3 UR4, UPT, UPT, UR46, 0x1, URZ ;  /* 0x000000012e047890 */ /* 0x000fe2000fffe0ff */
[----:B------:R-:W-:Y:S03]  /*8a20*/  IMAD.U32 R0, RZ, RZ, UR47 ;  /* 0x0000002fff007e24 */ /* 0x000fe6000f8e00ff */
[----:B------:R-:W-:Y:S04]  /*8a30*/  UISETP.NE.AND UP0, UPT, UR4, 0x4, UPT ;  /* 0x000000040400788c */ /* 0x000fe8000bf05270 */
[----:B------:R-:W-:Y:S03]  /*8a40*/  USEL UR46, UR4, URZ, UP0 ;  /* 0x000000ff042e7287 */ /* 0x000fe60008000000 */
[----:B------:R-:W-:Y:S05]  /*8a50*/  @P0 LEA R2, R2, UR43, 0x3 ;  /* 0x0000002b02020c11 */ /* 0x000fea000f8e18ff */
[----:B------:R-:W-:Y:S05]  /*8a60*/  @P0 VIADD R2, R2, 0x50 ;  /* 0x0000005002020836 */ /* 0x000fea0000000000 */
[----:B------:R-:W-:Y:S04]  /*8a70*/  @P0 PRMT R0, R0, 0x654, R2 ;  /* 0x0000065400000816 */ /* 0x000fe80000000002 */
[----:B------:R2:W-:Y:S03]  /*8a80*/  @P0 SYNCS.ARRIVE.TRANS64.RED.A1T0 RZ, [R0+URZ], RZ ;  /* 0x000000ff00ff09a7 */ /* 0x0005e600081004ff */
.L_x_142:
[----:B------:R-:W-:Y:S01]  /*8a90*/  R2UR UR4, R50 ;  /* 0x00000000320472ca */ /* 0x000fe200000e0000 */
[----:B------:R-:W-:Y:S01]  /*8aa0*/  UISETP.NE.AND UP0, UPT, UR62, URZ, UPT ;  /* 0x000000ff3e00728c */ /* 0x000fe2000bf05270 */
[----:B------:R-:W-:Y:S01]  /*8ab0*/  ISETP.NE.AND P0, PT, R55, 0x2, PT ;  /* 0x000000023700780c */ /* 0x000fe20003f05270 */
[----:B------:R-:W-:Y:S01]  /*8ac0*/  UIADD3 UR24, UPT, UPT, UR37, UR63, URZ ;  /* 0x0000003f25187290 */ /* 0x000fe2000fffe0ff */
[----:B------:R-:W-:Y:S01]  /*8ad0*/  ISETP.NE.AND P1, PT, R22, 0x4, PT ;  /* 0x000000041600780c */ /* 0x000fe20003f25270 */
[----:B------:R-:W-:Y:S01]  /*8ae0*/  UIADD3 UR52, UPT, UPT, UR52, 0x4, URZ ;  /* 0x0000000434347890 */ /* 0x000fe2000fffe0ff */
[----:B------:R-:W-:Y:S01]  /*8af0*/  SEL R2, RZ, 0x1, P0 ;  /* 0x00000001ff027807 */ /* 0x000fe20000000000 */
[----:B------:R-:W-:Y:S01]  /*8b00*/  UMOV UR36, UR61 ;  /* 0x0000003d00247c82 */ /* 0x000fe20008000000 */
[----:B--2---:R-:W-:Y:S02]  /*8b10*/  SEL R0, RZ, 0x1, P1 ;  /* 0x00000001ff007807 */ /* 0x004fe40000800000 */
[----:B------:R-:W-:Y:S02]  /*8b20*/  LOP3.LUT R57, R57, R2, RZ, 0x3c, !PT ;  /* 0x0000000239397212 */ /* 0x000fe400078e3cff */
[----:B------:R-:W-:Y:S01]  /*8b30*/  LOP3.LUT R58, R58, R0, RZ, 0x3c, !PT ;  /* 0x000000003a3a7212 */ /* 0x000fe200078e3cff */
[----:B------:R-:W-:Y:S01]  /*8b40*/  UIADD3 UR20, UPT, UPT, UR38, UR4, URZ ;  /* 0x0000000426147290 */ /* 0x000fe2000fffe0ff */
[----:B------:R-:W-:Y:S02]  /*8b50*/  SEL R55, R55, RZ, P0 ;  /* 0x000000ff37377207 */ /* 0x000fe40000000000 */
[----:B------:R-:W-:Y:S01]  /*8b60*/  SEL R22, R22, RZ, P1 ;  /* 0x000000ff16167207 */ /* 0x000fe20000800000 */
[----:B------:R-:W-:Y:S08]  /*8b70*/  BRA.U UP0, `(.L_x_143) ;  /* 0xffffffcd005c7547 */ /* 0x000ff0000b83ffff */
[----:B------:R-:W-:-:S13]  /*8b80*/  R2UR UR4, R51 ;  /* 0x00000000330472ca */ /* 0x000fda00000e0000 */
[----:B------:R-:W-:-:S09]  /*8b90*/  UISETP.NE.AND UP0, UPT, UR4, URZ, UPT ;  /* 0x000000ff0400728c */ /* 0x000fd2000bf05270 */
[----:B------:R-:W-:Y:S05]  /*8ba0*/  BRA.U !UP0, `(.L_x_144) ;  /* 0x0000000108487547 */ /* 0x000fea000b800000 */
[----:B------:R-:W2:Y:S02]  /*8bb0*/  LDCU.64 UR4, c[0x0][0x890] ;  /* 0x00011200ff0477ac */ /* 0x000ea40008000a00 */
[----:B--2---:R-:W-:-:S04]  /*8bc0*/  UISETP.NE.U32.AND UP0, UPT, UR4, URZ, UPT ;  /* 0x000000ff0400728c */ /* 0x004fc8000bf05070 */
[----:B------:R-:W-:-:S09]  /*8bd0*/  UISETP.NE.AND.EX UP0, UPT, UR5, URZ, UPT, UP0 ;  /* 0x000000ff0500728c */ /* 0x000fd2000bf05300 */
[----:B------:R-:W-:Y:S05]  /*8be0*/  BRA.U UP0, `(.L_x_145) ;  /* 0x00000001000c7547 */ /* 0x000fea000b800000 */
[----:B------:R-:W-:-:S13]  /*8bf0*/  FSETP.NEU.AND P0, PT, R27, RZ, PT ;  /* 0x000000ff1b00720b */ /* 0x000fda0003f0d000 */
[----:B------:R-:W-:Y:S05]  /*8c00*/  @!P0 EXIT ;  /* 0x000000000000894d */ /* 0x000fea0003800000 */
[----:B------:R-:W-:Y:S05]  /*8c10*/  BRA `(.L_x_144) ;  /* 0x00000000002c7947 */ /* 0x000fea0003800000 */
.L_x_145:
[----:B------:R-:W-:Y:S01]  /*8c20*/  ISETP.NE.AND P0, PT, R54, RZ, PT ;  /* 0x000000ff3600720c */ /* 0x000fe20003f05270 */
[----:B------:R-:W-:-:S12]  /*8c30*/  BSSY.RECONVERGENT B0, `(.L_x_144) ;  /* 0x0000009000007945 */ /* 0x000fd80003800200 */
[----:B------:R-:W-:Y:S05]  /*8c40*/  @P0 BRA `(.L_x_146) ;  /* 0x0000000000140947 */ /* 0x000fea0003800000 */
[----:B------:R-:W2:Y:S02]  /*8c50*/  LDCU.64 UR4, c[0x0][0x888] ;  /* 0x00011100ff0477ac */ /* 0x000ea40008000a00 */
[----:B--2---:R-:W-:-:S04]  /*8c60*/  ISETP.NE.U32.AND P0, PT, RZ, UR4, PT ;  /* 0x00000004ff007c0c */ /* 0x004fc8000bf05070 */
[----:B------:R-:W-:-:S13]  /*8c70*/  ISETP.NE.AND.EX P0, PT, RZ, UR5, PT, P0 ;  /* 0x00000005ff007c0c */ /* 0x000fda000bf05300 */
[----:B------:R-:W-:Y:S05]  /*8c80*/  @!P0 EXIT ;  /* 0x000000000000894d */ /* 0x000fea0003800000 */
[----:B------:R-:W-:Y:S05]  /*8c90*/  BRA `(.L_x_147) ;  /* 0x0000000000087947 */ /* 0x000fea0003800000 */
.L_x_146:
[----:B------:R-:W-:-:S13]  /*8ca0*/  FSETP.NEU.AND P0, PT, R27, RZ, PT ;  /* 0x000000ff1b00720b */ /* 0x000fda0003f0d000 */
[----:B------:R-:W-:Y:S05]  /*8cb0*/  @!P0 EXIT ;  /* 0x000000000000894d */ /* 0x000fea0003800000 */
.L_x_147:
[----:B------:R-:W-:Y:S05]  /*8cc0*/  BSYNC.RECONVERGENT B0 ;  /* 0x0000000000007941 */ /* 0x000fea0003800200 */
.L_x_144:
[----:B------:R-:W-:Y:S01]  /*8cd0*/  ULEA UR4, UR46, UR43, 0x3 ;  /* 0x0000002b2e047291 */ /* 0x000fe2000f8e18ff */
[----:B------:R-:W-:-:S04]  /*8ce0*/  DEPBAR.LE SB0, 0x0 ;  /* 0x000080000000791a */ /* 0x000fc80000000000 */
[----:B------:R-:W-:-:S04]  /*8cf0*/  UIADD3 UR4, UPT, UPT, UR4, 0x50, URZ ;  /* 0x0000005004047890 */ /* 0x000fc8000fffe0ff */
[----:B------:R-:W-:-:S09]  /*8d00*/  UPRMT UR4, UR47, 0x654, UR4 ;  /* 0x000006542f047896 */ /* 0x000fd20008000004 */
[----:B------:R-:W-:Y:S01]  /*8d10*/  SYNCS.ARRIVE.TRANS64.RED.A1T0 RZ, [UR4], RZ ;  /* 0x000000ffffff79a7 */ /* 0x000fe20008100404 */
[----:B------:R-:W-:Y:S05]  /*8d20*/  EXIT ;  /* 0x000000000000794d */ /* 0x000fea0003800000 */
.L_x_24:
[----:B--2---:R2:W3:Y:S02]  /*8d30*/  SYNCS.PHASECHK.TRANS64.TRYWAIT P0, [R0+URZ+0xf0], R2 ;  /* 0x0000f002000075a7 */ /* 0x0044e400080011ff */
[----:B---3--:R-:W-:Y:S05]  /*8d40*/  @!P0 NANOSLEEP.SYNCS 0x989680 ;  /* 0x009896800000895d */ /* 0x008fea0003900000 */
[----:B------:R-:W3:Y:S02]  /*8d50*/  @!P0 SYNCS.PHASECHK.TRANS64 P0, [R0+URZ+0xf0], R2 ;  /* 0x0000f002000085a7 */ /* 0x000ee400080010ff */
[----:B---3--:R-:W-:Y:S05]  /*8d60*/  @!P0 BRA `(.L_x_24) ;  /* 0xfffffffc00f08947 */ /* 0x008fea000383ffff */
[----:B------:R-:W-:Y:S05]  /*8d70*/  BRA `(.L_x_148) ;  /* 0xffffff8c00207947 */ /* 0x000fea000383ffff */
.L_x_27:
[----:B-1----:R-:W-:-:S07]  /*8d80*/  MOV R0, UR33 ;  /* 0x0000002100007c02 */ /* 0x002fce0008000f00 */
.L_x_149:
[----:B-1----:R1:W2:Y:S02]  /*8d90*/  SYNCS.PHASECHK.TRANS64.TRYWAIT P0, [R0+URZ+0x18], R3 ;  /* 0x00001803000075a7 */ /* 0x0022a400080011ff */
[----:B--2---:R-:W-:Y:S05]  /*8da0*/  @!P0 NANOSLEEP.SYNCS 0x989680 ;  /* 0x009896800000895d */ /* 0x004fea0003900000 */
[----:B------:R-:W2:Y:S02]  /*8db0*/  @!P0 SYNCS.PHASECHK.TRANS64 P0, [R0+URZ+0x18], R3 ;  /* 0x00001803000085a7 */ /* 0x000ea400080010ff */
[----:B--2---:R-:W-:Y:S05]  /*8dc0*/  @!P0 BRA `(.L_x_149) ;  /* 0xfffffffc00f08947 */ /* 0x004fea000383ffff */
[----:B------:R-:W-:Y:S05]  /*8dd0*/  BRA `(.L_x_26) ;  /* 0xffffff8c00787947 */ /* 0x000fea000383ffff */
.L_x_34:
[----:B-1----:R-:W-:-:S07]  /*8de0*/  MOV R0, UR17 ;  /* 0x0000001100007c02 */ /* 0x002fce0008000f00 */
.L_x_150:
[----:B-1----:R1:W2:Y:S02]  /*8df0*/  SYNCS.PHASECHK.TRANS64.TRYWAIT P0, [R0+URZ+0x18], R3 ;  /* 0x00001803000075a7 */ /* 0x0022a400080011ff */
[----:B--2---:R-:W-:Y:S05]  /*8e00*/  @!P0 NANOSLEEP.SYNCS 0x989680 ;  /* 0x009896800000895d */ /* 0x004fea0003900000 */
[----:B------:R-:W2:Y:S02]  /*8e10*/  @!P0 SYNCS.PHASECHK.TRANS64 P0, [R0+URZ+0x18], R3 ;  /* 0x00001803000085a7 */ /* 0x000ea400080010ff */
[----:B--2---:R-:W-:Y:S05]  /*8e20*/  @!P0 BRA `(.L_x_150) ;  /* 0xfffffffc00f08947 */ /* 0x004fea000383ffff */
[----:B------:R-:W-:Y:S05]  /*8e30*/  BRA `(.L_x_33) ;  /* 0xffffff9000387947 */ /* 0x000fea000383ffff */
.L_x_39:
[----:B-1----:R1:W2:Y:S02]  /*8e40*/  SYNCS.PHASECHK.TRANS64.TRYWAIT P0, [R3+URZ+0x80], R0 ;  /* 0x00008000030075a7 */ /* 0x0022a400080011ff */
[----:B--2---:R-:W-:Y:S05]  /*8e50*/  @!P0 NANOSLEEP.SYNCS 0x989680 ;  /* 0x009896800000895d */ /* 0x004fea0003900000 */
[----:B------:R-:W2:Y:S02]  /*8e60*/  @!P0 SYNCS.PHASECHK.TRANS64 P0, [R3+URZ+0x80], R0 ;  /* 0x00008000030085a7 */ /* 0x000ea400080010ff */
[----:B--2---:R-:W-:Y:S05]  /*8e70*/  @!P0 BRA `(.L_x_39) ;  /* 0xfffffffc00f08947 */ /* 0x004fea000383ffff */
[----:B------:R-:W-:Y:S05]  /*8e80*/  BRA `(.L_x_151) ;  /* 0xffffff9000e07947 */ /* 0x000fea000383ffff */
.L_x_43:
[----:B------:R-:W-:-:S07]  /*8e90*/  MOV R0, UR4 ;  /* 0x0000000400007c02 */ /* 0x000fce0008000f00 */
.L_x_152:
[----:B-1----:R1:W2:Y:S02]  /*8ea0*/  SYNCS.PHASECHK.TRANS64.TRYWAIT P0, [R0+URZ], R2 ;  /* 0x00000002000075a7 */ /* 0x0022a400080011ff */
[----:B--2---:R-:W-:Y:S05]  /*8eb0*/  @!P0 NANOSLEEP.SYNCS 0x989680 ;  /* 0x009896800000895d */ /* 0x004fea0003900000 */
[----:B------:R-:W2:Y:S02]  /*8ec0*/  @!P0 SYNCS.PHASECHK.TRANS64 P0, [R0+URZ], R2 ;  /* 0x00000002000085a7 */ /* 0x000ea400080010ff */
[----:B--2---:R-:W-:Y:S05]  /*8ed0*/  @!P0 BRA `(.L_x_152) ;  /* 0xfffffffc00f08947 */ /* 0x004fea000383ffff */
[----:B------:R-:W-:Y:S05]  /*8ee0*/  BRA `(.L_x_153) ;  /* 0xffffff9800887947 */ /* 0x000fea000383ffff */
.L_x_44:
[----:B------:R-:W-:-:S07]  /*8ef0*/  MOV R0, UR5 ;  /* 0x0000000500007c02 */ /* 0x000fce0008000f00 */
.L_x_154:
[----:B-1----:R1:W2:Y:S02]  /*8f00*/  SYNCS.PHASECHK.TRANS64.TRYWAIT P0, [R0+URZ], R2 ;  /* 0x00000002000075a7 */ /* 0x0022a400080011ff */
[----:B--2---:R-:W-:Y:S05]  /*8f10*/  @!P0 NANOSLEEP.SYNCS 0x989680 ;  /* 0x009896800000895d */ /* 0x004fea0003900000 */
[----:B------:R-:W2:Y:S02]  /*8f20*/  @!P0 SYNCS.PHASECHK.TRANS64 P0, [R0+URZ], R2 ;  /* 0x00000002000085a7 */ /* 0x000ea400080010ff */
[----:B--2---:R-:W-:Y:S05]  /*8f30*/  @!P0 BRA `(.L_x_154) ;  /* 0xfffffffc00f08947 */ /* 0x004fea000383ffff */
[----:B------:R-:W-:Y:S05]  /*8f40*/  BRA `(.L_x_155) ;  /* 0xffffff9800947947 */ /* 0x000fea000383ffff */
.L_x_47:
[----:B-1----:R1:W2:Y:S02]  /*8f50*/  SYNCS.PHASECHK.TRANS64.TRYWAIT P0, [R2+URZ+0xe0], R4 ;  /* 0x0000e004020075a7 */ /* 0x0022a400080011ff */
[----:B--2---:R-:W-:Y:S05]  /*8f60*/  @!P0 NANOSLEEP.SYNCS 0x989680 ;  /* 0x009896800000895d */ /* 0x004fea0003900000 */
[----:B------:R-:W2:Y:S02]  /*8f70*/  @!P0 SYNCS.PHASECHK.TRANS64 P0, [R2+URZ+0xe0], R4 ;  /* 0x0000e004020085a7 */ /* 0x000ea400080010ff */
[----:B--2---:R-:W-:Y:S05]  /*8f80*/  @!P0 BRA `(.L_x_47) ;  /* 0xfffffffc00f08947 */ /* 0x004fea000383ffff */
[----:B------:R-:W-:Y:S05]  /*8f90*/  BRA `(.L_x_156) ;  /* 0xffffff9800f07947 */ /* 0x000fea000383ffff */
.L_x_48:
[----:B------:R-:W-:-:S07]  /*8fa0*/  MOV R2, UR4 ;  /* 0x0000000400027c02 */ /* 0x000fce0008000f00 */
.L_x_157:
[----:B-1----:R1:W2:Y:S02]  /*8fb0*/  SYNCS.PHASECHK.TRANS64.TRYWAIT P0, [R2+URZ+0x90], R5 ;  /* 0x00009005020075a7 */ /* 0x0022a400080011ff */
[----:B--2---:R-:W-:Y:S05]  /*8fc0*/  @!P0 NANOSLEEP.SYNCS 0x989680 ;  /* 0x009896800000895d */ /* 0x004fea0003900000 */
[----:B------:R-:W2:Y:S02]  /*8fd0*/  @!P0 SYNCS.PHASECHK.TRANS64 P0, [R2+URZ+0x90], R5 ;  /* 0x00009005020085a7 */ /* 0x000ea400080010ff */
[----:B--2---:R-:W-:Y:S05]  /*8fe0*/  @!P0 BRA `(.L_x_157) ;  /* 0xfffffffc00f08947 */ /* 0x004fea000383ffff */
[----:B------:R-:W-:Y:S05]  /*8ff0*/  BRA `(.L_x_158) ;  /* 0xffffff9c00007947 */ /* 0x000fea000383ffff */
.L_x_49:
[----:B-1----:R1:W2:Y:S02]  /*9000*/  SYNCS.PHASECHK.TRANS64.TRYWAIT P1, [R2+URZ+0x80], R4 ;  /* 0x00008004020075a7 */ /* 0x0022a400080211ff */
[----:B--2---:R-:W-:Y:S05]  /*9010*/  @!P1 NANOSLEEP.SYNCS 0x989680 ;  /* 0x009896800000995d */ /* 0x004fea0003900000 */
[----:B------:R-:W2:Y:S02]  /*9020*/  @!P1 SYNCS.PHASECHK.TRANS64 P1, [R2+URZ+0x80], R4 ;  /* 0x00008004020095a7 */ /* 0x000ea400080210ff */
[----:B--2---:R-:W-:Y:S05]  /*9030*/  @!P1 BRA `(.L_x_49) ;  /* 0xfffffffc00f09947 */ /* 0x004fea000383ffff */
[----:B------:R-:W-:Y:S05]  /*9040*/  BRA `(.L_x_159) ;  /* 0xffffff9c00307947 */ /* 0x000fea000383ffff */
.L_x_52:
[----:B------:R-:W-:-:S07]  /*9050*/  MOV R0, UR4 ;  /* 0x0000000400007c02 */ /* 0x000fce0008000f00 */
.L_x_160:
[----:B-1----:R1:W2:Y:S02]  /*9060*/  SYNCS.PHASECHK.TRANS64.TRYWAIT P0, [R0+URZ+0x90], R2 ;  /* 0x00009002000075a7 */ /* 0x0022a400080011ff */
[----:B--2---:R-:W-:Y:S05]  /*9070*/  @!P0 NANOSLEEP.SYNCS 0x989680 ;  /* 0x009896800000895d */ /* 0x004fea0003900000 */
[----:B------:R-:W2:Y:S02]  /*9080*/  @!P0 SYNCS.PHASECHK.TRANS64 P0, [R0+URZ+0x90], R2 ;  /* 0x00009002000085a7 */ /* 0x000ea400080010ff */
[----:B--2---:R-:W-:Y:S05]  /*9090*/  @!P0 BRA `(.L_x_160) ;  /* 0xfffffffc00f08947 */ /* 0x004fea000383ffff */
[----:B------:R-:W-:Y:S05]  /*90a0*/  BRA `(.L_x_51) ;  /* 0xffffff9c00847947 */ /* 0x000fea000383ffff */
.L_x_61:
[----:B-1----:R-:W-:-:S04]  /*90b0*/  MOV R5, UR5 ;  /* 0x0000000500057c02 */ /* 0x002fc80008000f00 */
[----:B------:R1:W2:Y:S03]  /*90c0*/  SYNCS.PHASECHK.TRANS64.TRYWAIT P0, [R5+URZ+0x8], R6 ;  /* 0x00000806050075a7 */ /* 0x0002a600080011ff */
[----:B--2---:R-:W-:Y:S05]  /*90d0*/  @!P0 NANOSLEEP.SYNCS 0x989680 ;  /* 0x009896800000895d */ /* 0x004fea0003900000 */
[----:B------:R-:W2:Y:S02]  /*90e0*/  @!P0 SYNCS.PHASECHK.TRANS64 P0, [R5+URZ+0x8], R6 ;  /* 0x00000806050085a7 */ /* 0x000ea400080010ff */
[----:B--2---:R-:W-:Y:S05]  /*90f0*/  @!P0 BRA `(.L_x_61) ;  /* 0xfffffffc00ec8947 */ /* 0x004fea000383ffff */
[----:B------:R-:W-:Y:S05]  /*9100*/  BRA `(.L_x_60) ;  /* 0xffffffa000387947 */ /* 0x000fea000383ffff */
.L_x_63:
[----:B------:R-:W-:Y:S01]  /*9110*/  BSSY B0, `(.L_x_161) ;  /* 0x0000006000007945 */ /* 0x000fe20003800000 */
[----:B------:R-:W-:-:S07]  /*9120*/  MOV R15, 0xffffffff ;  /* 0xffffffff000f7802 */ /* 0x000fce0000000f00 */
[----:B-1---5:R-:W-:Y:S05]  /*9130*/  WARPSYNC.COLLECTIVE R15, `(.L_x_162) ;  /* 0x000000000f0c7348 */ /* 0x022fea0003c00000 */
[----:B------:R-:W-:Y:S02]  /*9140*/  ELECT P6, UR79, PT ;  /* 0x00000000004f782f */ /* 0x000fe400038c0000 */
[----:B------:R-:W-:Y:S01]  /*9150*/  MOV R14, UR79 ;  /* 0x0000004f000e7c02 */ /* 0x000fe20008000f00 */
[----:B-1---5:R-:W-:Y:S10]  /*9160*/  ENDCOLLECTIVE ;  /* 0x000000000000791b */ /* 0x022ff40003800000 */
.L_x_162:
[----:B------:R-:W-:Y:S05]  /*9170*/  BSYNC B0 ;  /* 0x0000000000007941 */ /* 0x000fea0003800000 */
.L_x_161:
[----:B------:R-:W-:Y:S05]  /*9180*/  BRA `(.L_x_163) ;  /* 0xffffffa000687947 */ /* 0x000fea000383ffff */
.L_x_65:
[----:B-1----:R-:W-:-:S04]  /*9190*/  MOV R0, UR5 ;  /* 0x0000000500007c02 */ /* 0x002fc80008000f00 */
[----:B------:R1:W2:Y:S03]  /*91a0*/  SYNCS.PHASECHK.TRANS64.TRYWAIT P0, [R0+URZ+0x8], R4 ;  /* 0x00000804000075a7 */ /* 0x0002a600080011ff */
[----:B--2---:R-:W-:Y:S05]  /*91b0*/  @!P0 NANOSLEEP.SYNCS 0x989680 ;  /* 0x009896800000895d */ /* 0x004fea0003900000 */
[----:B------:R-:W2:Y:S02]  /*91c0*/  @!P0 SYNCS.PHASECHK.TRANS64 P0, [R0+URZ+0x8], R4 ;  /* 0x00000804000085a7 */ /* 0x000ea400080010ff */
[----:B--2---:R-:W-:Y:S05]  /*91d0*/  @!P0 BRA `(.L_x_65) ;  /* 0xfffffffc00ec8947 */ /* 0x004fea000383ffff */
[----:B------:R-:W-:Y:S05]  /*91e0*/  BRA `(.L_x_64) ;  /* 0xffffffa0006c7947 */ /* 0x000fea000383ffff */
.L_x_66:
[----:B-1----:R1:W2:Y:S02]  /*91f0*/  SYNCS.PHASECHK.TRANS64.TRYWAIT P0, [R0+URZ+0x80], R4 ;  /* 0x00008004000075a7 */ /* 0x0022a400080011ff */
[----:B--2---:R-:W-:Y:S05]  /*9200*/  @!P0 NANOSLEEP.SYNCS 0x989680 ;  /* 0x009896800000895d */ /* 0x004fea0003900000 */
[----:B------:R-:W2:Y:S02]  /*9210*/  @!P0 SYNCS.PHASECHK.TRANS64 P0, [R0+URZ+0x80], R4 ;  /* 0x00008004000085a7 */ /* 0x000ea400080010ff */
[----:B--2---:R-:W-:Y:S05]  /*9220*/  @!P0 BRA `(.L_x_66) ;  /* 0xfffffffc00f08947 */ /* 0x004fea000383ffff */
[----:B------:R-:W-:Y:S05]  /*9230*/  BRA `(.L_x_164) ;  /* 0xffffffa400587947 */ /* 0x000fea000383ffff */
.L_x_68:
[----:B------:R-:W-:-:S07]  /*9240*/  MOV R0, UR31 ;  /* 0x0000001f00007c02 */ /* 0x000fce0008000f00 */
.L_x_165:
[----:B-1----:R1:W2:Y:S02]  /*9250*/  SYNCS.PHASECHK.TRANS64.TRYWAIT P0, [R0+URZ+0xc0], R4 ;  /* 0x0000c004000075a7 */ /* 0x0022a400080011ff */
[----:B--2---:R-:W-:Y:S05]  /*9260*/  @!P0 NANOSLEEP.SYNCS 0x989680 ;  /* 0x009896800000895d */ /* 0x004fea0003900000 */
[----:B------:R-:W2:Y:S02]  /*9270*/  @!P0 SYNCS.PHASECHK.TRANS64 P0, [R0+URZ+0xc0], R4 ;  /* 0x0000c004000085a7 */ /* 0x000ea400080010ff */
[----:B--2---:R-:W-:Y:S05]  /*9280*/  @!P0 BRA `(.L_x_165) ;  /* 0xfffffffc00f08947 */ /* 0x004fea000383ffff */
[----:B------:R-:W-:Y:S05]  /*9290*/  BRA `(.L_x_166) ;  /* 0xffffffa400a47947 */ /* 0x000fea000383ffff */
.L_x_71:
[----:B------:R-:W-:Y:S07]  /*92a0*/  MOV R0, UR5 ;  /* 0x0000000500007c02 */ /* 0x000fee0008000f00 */
.L_x_167:
[----:B-1----:R1:W2:Y:S02]  /*92b0*/  SYNCS.PHASECHK.TRANS64.TRYWAIT P0, [R0+URZ], R4 ;  /* 0x00000004000075a7 */ /* 0x0022a400080011ff */
[----:B--2---:R-:W-:Y:S05]  /*92c0*/  @!P0 NANOSLEEP.SYNCS 0x989680 ;  /* 0x009896800000895d */ /* 0x004fea0003900000 */
[----:B------:R-:W2:Y:S02]  /*92d0*/  @!P0 SYNCS.PHASECHK.TRANS64 P0, [R0+URZ], R4 ;  /* 0x00000004000085a7 */ /* 0x000ea400080010ff */
[----:B--2---:R-:W-:Y:S05]  /*92e0*/  @!P0 BRA `(.L_x_167) ;  /* 0xfffffffc00f08947 */ /* 0x004fea000383ffff */
[----:B------:R-:W-:Y:S05]  /*92f0*/  BRA `(.L_x_70) ;  /* 0xffffffa400b87947 */ /* 0x000fea000383ffff */
.L_x_75:
[----:B-1----:R-:W-:-:S07]  /*9300*/  MOV R0, UR4 ;  /* 0x0000000400007c02 */ /* 0x002fce0008000f00 */
.L_x_168:
[----:B-1----:R1:W2:Y:S02]  /*9310*/  SYNCS.PHASECHK.TRANS64.TRYWAIT P0, [R0+URZ], R2 ;  /* 0x00000002000075a7 */ /* 0x0022a400080011ff */
[----:B--2---:R-:W-:Y:S05]  /*9320*/  @!P0 NANOSLEEP.SYNCS 0x989680 ;  /* 0x009896800000895d */ /* 0x004fea0003900000 */
[----:B------:R-:W2:Y:S02]  /*9330*/  @!P0 SYNCS.PHASECHK.TRANS64 P0, [R0+URZ], R2 ;  /* 0x00000002000085a7 */ /* 0x000ea400080010ff */
[----:B--2---:R-:W-:Y:S05]  /*9340*/  @!P0 BRA `(.L_x_168) ;  /* 0xfffffffc00f08947 */ /* 0x004fea000383ffff */
[----:B------:R-:W-:Y:S05]  /*9350*/  BRA `(.L_x_169) ;  /* 0xffffffa800ac7947 */ /* 0x000fea000383ffff */
.L_x_76:
[----:B------:R-:W-:-:S07]  /*9360*/  MOV R0, UR5 ;  /* 0x0000000500007c02 */ /* 0x000fce0008000f00 */
.L_x_170:
[----:B-1----:R1:W2:Y:S02]  /*9370*/  SYNCS.PHASECHK.TRANS64.TRYWAIT P0, [R0+URZ], R3 ;  /* 0x00000003000075a7 */ /* 0x0022a400080011ff */
[----:B--2---:R-:W-:Y:S05]  /*9380*/  @!P0 NANOSLEEP.SYNCS 0x989680 ;  /* 0x009896800000895d */ /* 0x004fea0003900000 */
[----:B------:R-:W2:Y:S02]  /*9390*/  @!P0 SYNCS.PHASECHK.TRANS64 P0, [R0+URZ], R3 ;  /* 0x00000003000085a7 */ /* 0x000ea400080010ff */
[----:B--2---:R-:W-:Y:S05]  /*93a0*/  @!P0 BRA `(.L_x_170) ;  /* 0xfffffffc00f08947 */ /* 0x004fea000383ffff */
[----:B------:R-:W-:Y:S05]  /*93b0*/  BRA `(.L_x_171) ;  /* 0xffffffa800b87947 */ /* 0x000fea000383ffff */
.L_x_77:
[----:B------:R-:W-:-:S07]  /*93c0*/  MOV R0, UR5 ;  /* 0x0000000500007c02 */ /* 0x000fce0008000f00 */
.L_x_172:
[----:B-1----:R1:W2:Y:S02]  /*93d0*/  SYNCS.PHASECHK.TRANS64.TRYWAIT P0, [R0+URZ], R3 ;  /* 0x00000003000075a7 */ /* 0x0022a400080011ff */
[----:B--2---:R-:W-:Y:S05]  /*93e0*/  @!P0 NANOSLEEP.SYNCS 0x989680 ;  /* 0x009896800000895d */ /* 0x004fea0003900000 */
[----:B------:R-:W2:Y:S02]  /*93f0*/  @!P0 SYNCS.PHASECHK.TRANS64 P0, [R0+URZ], R3 ;  /* 0x00000003000085a7 */ /* 0x000ea400080010ff */
[----:B--2---:R-:W-:Y:S05]  /*9400*/  @!P0 BRA `(.L_x_172) ;  /* 0xfffffffc00f08947 */ /* 0x004fea000383ffff */
[----:B------:R-:W-:Y:S05]  /*9410*/  BRA `(.L_x_173) ;  /* 0xffffffa800c47947 */ /* 0x000fea000383ffff */
.L_x_80:
[----:B------:R-:W-:-:S07]  /*9420*/  MOV R0, UR26 ;  /* 0x0000001a00007c02 */ /* 0x000fce0008000f00 */
.L_x_174:
[----:B-1----:R1:W2:Y:S02]  /*9430*/  SYNCS.PHASECHK.TRANS64.TRYWAIT P1, [R0+URZ+0x100], R2 ;  /* 0x00010002000075a7 */ /* 0x0022a400080211ff */
[----:B--2---:R-:W-:Y:S05]  /*9440*/  @!P1 NANOSLEEP.SYNCS 0x989680 ;  /* 0x009896800000995d */ /* 0x004fea0003900000 */
[----:B------:R-:W2:Y:S02]  /*9450*/  @!P1 SYNCS.PHASECHK.TRANS64 P1, [R0+URZ+0x100], R2 ;  /* 0x00010002000095a7 */ /* 0x000ea400080210ff */
[----:B--2---:R-:W-:Y:S05]  /*9460*/  @!P1 BRA `(.L_x_174) ;  /* 0xfffffffc00f09947 */ /* 0x004fea000383ffff */
[----:B------:R-:W-:Y:S05]  /*9470*/  BRA `(.L_x_175) ;  /* 0xffffffac00107947 */ /* 0x000fea000383ffff */
.L_x_85:
[----:B--2---:R2:W3:Y:S02]  /*9480*/  SYNCS.PHASECHK.TRANS64.TRYWAIT P0, [R12+URZ+0x80], R0 ;  /* 0x000080000c0075a7 */ /* 0x0044e400080011ff */
[----:B---3--:R-:W-:Y:S05]  /*9490*/  @!P0 NANOSLEEP.SYNCS 0x989680 ;  /* 0x009896800000895d */ /* 0x008fea0003900000 */
[----:B------:R-:W3:Y:S02]  /*94a0*/  @!P0 SYNCS.PHASECHK.TRANS64 P0, [R12+URZ+0x80], R0 ;  /* 0x000080000c0085a7 */ /* 0x000ee400080010ff */
[----:B---3--:R-:W-:Y:S05]  /*94b0*/  @!P0 BRA `(.L_x_85) ;  /* 0xfffffffc00f08947 */ /* 0x008fea000383ffff */
[----:B------:R-:W-:Y:S05]  /*94c0*/  BRA `(.L_x_176) ;  /* 0xffffffb000387947 */ /* 0x000fea000383ffff */
.L_x_88:
[----:B-1----:R-:W-:Y:S07]  /*94d0*/  MOV R0, UR21 ;  /* 0x0000001500007c02 */ /* 0x002fee0008000f00 */
.L_x_177:
[----:B-1----:R1:W2:Y:S02]  /*94e0*/  SYNCS.PHASECHK.TRANS64.TRYWAIT P2, [R0+URZ+0x78], R6 ;  /* 0x00007806000075a7 */ /* 0x0022a400080411ff */
[----:B--2---:R-:W-:Y:S05]  /*94f0*/  @!P2 NANOSLEEP.SYNCS 0x989680 ;  /* 0x009896800000a95d */ /* 0x004fea0003900000 */
[----:B------:R-:W2:Y:S02]  /*9500*/  @!P2 SYNCS.PHASECHK.TRANS64 P2, [R0+URZ+0x78], R6 ;  /* 0x000078060000a5a7 */ /* 0x000ea400080410ff */
[----:B--2---:R-:W-:Y:S05]  /*9510*/  @!P2 BRA `(.L_x_177) ;  /* 0xfffffffc00f0a947 */ /* 0x004fea000383ffff */
[----:B------:R-:W-:Y:S05]  /*9520*/  BRA `(.L_x_87) ;  /* 0xffffffb400a07947 */ /* 0x000fea000383ffff */
.L_x_91:
[----:B------:R-:W-:Y:S07]  /*9530*/  MOV R0, UR21 ;  /* 0x0000001500007c02 */ /* 0x000fee0008000f00 */
.L_x_178:
[----:B-1----:R1:W2:Y:S02]  /*9540*/  SYNCS.PHASECHK.TRANS64.TRYWAIT P0, [R0+URZ+0x50], R9 ;  /* 0x00005009000075a7 */ /* 0x0022a400080011ff */
[----:B--2---:R-:W-:Y:S05]  /*9550*/  @!P0 NANOSLEEP.SYNCS 0x989680 ;  /* 0x009896800000895d */ /* 0x004fea0003900000 */
[----:B------:R-:W2:Y:S02]  /*9560*/  @!P0 SYNCS.PHASECHK.TRANS64 P0, [R0+URZ+0x50], R9 ;  /* 0x00005009000085a7 */ /* 0x000ea400080010ff */
[----:B--2---:R-:W-:Y:S05]  /*9570*/  @!P0 BRA `(.L_x_178) ;  /* 0xfffffffc00f08947 */ /* 0x004fea000383ffff */
[----:B------:R-:W-:Y:S05]  /*9580*/  BRA `(.L_x_179) ;  /* 0xffffffb400fc7947 */ /* 0x000fea000383ffff */
.L_x_92:
[----:B------:R-:W-:Y:S07]  /*9590*/  MOV R0, UR21 ;  /* 0x0000001500007c02 */ /* 0x000fee0008000f00 */
.L_x_180:
[----:B-1----:R1:W2:Y:S02]  /*95a0*/  SYNCS.PHASECHK.TRANS64.TRYWAIT P0, [R0+URZ+0x58], R9 ;  /* 0x00005809000075a7 */ /* 0x0022a400080011ff */
[----:B--2---:R-:W-:Y:S05]  /*95b0*/  @!P0 NANOSLEEP.SYNCS 0x989680 ;  /* 0x009896800000895d */ /* 0x004fea0003900000 */
[----:B------:R-:W2:Y:S02]  /*95c0*/  @!P0 SYNCS.PHASECHK.TRANS64 P0, [R0+URZ+0x58], R9 ;  /* 0x00005809000085a7 */ /* 0x000ea400080010ff */
[----:B--2---:R-:W-:Y:S05]  /*95d0*/  @!P0 BRA `(.L_x_180) ;  /* 0xfffffffc00f08947 */ /* 0x004fea000383ffff */
[----:B------:R-:W-:Y:S05]  /*95e0*/  BRA `(.L_x_181) ;  /* 0xffffffb800587947 */ /* 0x000fea000383ffff */
.L_x_93:
[----:B------:R-:W-:Y:S07]  /*95f0*/  MOV R0, UR21 ;  /* 0x0000001500007c02 */ /* 0x000fee0008000f00 */
.L_x_182:
[----:B-1----:R1:W2:Y:S02]  /*9600*/  SYNCS.PHASECHK.TRANS64.TRYWAIT P0, [R0+URZ+0x60], R9 ;  /* 0x00006009000075a7 */ /* 0x0022a400080011ff */
[----:B--2---:R-:W-:Y:S05]  /*9610*/  @!P0 NANOSLEEP.SYNCS 0x989680 ;  /* 0x009896800000895d */ /* 0x004fea0003900000 */
[----:B------:R-:W2:Y:S02]  /*9620*/  @!P0 SYNCS.PHASECHK.TRANS64 P0, [R0+URZ+0x60], R9 ;  /* 0x00006009000085a7 */ /* 0x000ea400080010ff */
[----:B--2---:R-:W-:Y:S05]  /*9630*/  @!P0 BRA `(.L_x_182) ;  /* 0xfffffffc00f08947 */ /* 0x004fea000383ffff */
[----:B------:R-:W-:Y:S05]  /*9640*/  BRA `(.L_x_183) ;  /* 0xffffffb800b47947 */ /* 0x000fea000383ffff */
.L_x_94:
[----:B------:R-:W-:Y:S07]  /*9650*/  MOV R0, UR21 ;  /* 0x0000001500007c02 */ /* 0x000fee0008000f00 */
.L_x_184:
[----:B-1----:R1:W2:Y:S02]  /*9660*/  SYNCS.PHASECHK.TRANS64.TRYWAIT P0, [R0+URZ+0x68], R9 ;  /* 0x00006809000075a7 */ /* 0x0022a400080011ff */
[----:B--2---:R-:W-:Y:S05]  /*9670*/  @!P0 NANOSLEEP.SYNCS 0x989680 ;  /* 0x009896800000895d */ /* 0x004fea0003900000 */
[----:B------:R-:W2:Y:S02]  /*9680*/  @!P0 SYNCS.PHASECHK.TRANS64 P0, [R0+URZ+0x68], R9 ;  /* 0x00006809000085a7 */ /* 0x000ea400080010ff */
[----:B--2---:R-:W-:Y:S05]  /*9690*/  @!P0 BRA `(.L_x_184) ;  /* 0xfffffffc00f08947 */ /* 0x004fea000383ffff */
[----:B------:R-:W-:Y:S05]  /*96a0*/  BRA `(.L_x_185) ;  /* 0xffffffbc00107947 */ /* 0x000fea000383ffff */
.L_x_96:
[----:B------:R-:W-:-:S07]  /*96b0*/  MOV R0, UR21 ;  /* 0x0000001500007c02 */ /* 0x000fce0008000f00 */
.L_x_186:
[----:B-1----:R1:W3:Y:S02]  /*96c0*/  SYNCS.PHASECHK.TRANS64.TRYWAIT P0, [R0+URZ+0x50], R2 ;  /* 0x00005002000075a7 */ /* 0x0022e400080011ff */
[----:B---3--:R-:W-:Y:S05]  /*96d0*/  @!P0 NANOSLEEP.SYNCS 0x989680 ;  /* 0x009896800000895d */ /* 0x008fea0003900000 */
[----:B------:R-:W3:Y:S02]  /*96e0*/  @!P0 SYNCS.PHASECHK.TRANS64 P0, [R0+URZ+0x50], R2 ;  /* 0x00005002000085a7 */ /* 0x000ee400080010ff */
[----:B---3--:R-:W-:Y:S05]  /*96f0*/  @!P0 BRA `(.L_x_186) ;  /* 0xfffffffc00f08947 */ /* 0x008fea000383ffff */
[----:B------:R-:W-:Y:S05]  /*9700*/  BRA `(.L_x_187) ;  /* 0xffffffbc009c7947 */ /* 0x000fea000383ffff */
.L_x_97:
[----:B-1----:R-:W-:-:S07]  /*9710*/  MOV R0, UR21 ;  /* 0x0000001500007c02 */ /* 0x002fce0008000f00 */
.L_x_188:
[----:B-1----:R1:W3:Y:S02]  /*9720*/  SYNCS.PHASECHK.TRANS64.TRYWAIT P0, [R0+URZ+0x58], R2 ;  /* 0x00005802000075a7 */ /* 0x0022e400080011ff */
[----:B---3--:R-:W-:Y:S05]  /*9730*/  @!P0 NANOSLEEP.SYNCS 0x989680 ;  /* 0x009896800000895d */ /* 0x008fea0003900000 */
[----:B------:R-:W3:Y:S02]  /*9740*/  @!P0 SYNCS.PHASECHK.TRANS64 P0, [R0+URZ+0x58], R2 ;  /* 0x00005802000085a7 */ /* 0x000ee400080010ff */
[----:B---3--:R-:W-:Y:S05]  /*9750*/  @!P0 BRA `(.L_x_188) ;  /* 0xfffffffc00f08947 */ /* 0x008fea000383ffff */
[----:B------:R-:W-:Y:S05]  /*9760*/  BRA `(.L_x_189) ;  /* 0xffffffbc008c7947 */ /* 0x000fea000383ffff */
.L_x_98:
[----:B-1----:R-:W-:-:S07]  /*9770*/  MOV R0, UR21 ;  /* 0x0000001500007c02 */ /* 0x002fce0008000f00 */
.L_x_190:
[----:B-1----:R1:W3:Y:S02]  /*9780*/  SYNCS.PHASECHK.TRANS64.TRYWAIT P0, [R0+URZ+0x60], R2 ;  /* 0x00006002000075a7 */ /* 0x0022e400080011ff */
[----:B---3--:R-:W-:Y:S05]  /*9790*/  @!P0 NANOSLEEP.SYNCS 0x989680 ;  /* 0x009896800000895d */ /* 0x008fea0003900000 */
[----:B------:R-:W3:Y:S02]  /*97a0*/  @!P0 SYNCS.PHASECHK.TRANS64 P0, [R0+URZ+0x60], R2 ;  /* 0x00006002000085a7 */ /* 0x000ee400080010ff */
[----:B---3--:R-:W-:Y:S05]  /*97b0*/  @!P0 BRA `(.L_x_190) ;  /* 0xfffffffc00f08947 */ /* 0x008fea000383ffff */
[----:B------:R-:W-:Y:S05]  /*97c0*/  BRA `(.L_x_191) ;  /* 0xffffffbc007c7947 */ /* 0x000fea000383ffff */
.L_x_100:
[----:B-1----:R1:W2:Y:S02]  /*97d0*/  SYNCS.PHASECHK.TRANS64.TRYWAIT P0, [R3+URZ+0x80], R0 ;  /* 0x00008000030075a7 */ /* 0x0022a400080011ff */
[----:B--2---:R-:W-:Y:S05]  /*97e0*/  @!P0 NANOSLEEP.SYNCS 0x989680 ;  /* 0x009896800000895d */ /* 0x004fea0003900000 */
[----:B------:R-:W2:Y:S02]  /*97f0*/  @!P0 SYNCS.PHASECHK.TRANS64 P0, [R3+URZ+0x80], R0 ;  /* 0x00008000030085a7 */ /* 0x000ea400080010ff */
[----:B--2---:R-:W-:Y:S05]  /*9800*/  @!P0 BRA `(.L_x_100) ;  /* 0xfffffffc00f08947 */ /* 0x004fea000383ffff */
[----:B------:R-:W-:Y:S05]  /*9810*/  BRA `(.L_x_192) ;  /* 0xffffffc000487947 */ /* 0x000fea000383ffff */
.L_x_111:
[----:B-1----:R-:W-:Y:S04]  /*9820*/  MOV R2, UR43 ;  /* 0x0000002b00027c02 */ /* 0x002fe80008000f00 */
[----:B------:R1:W2:Y:S03]  /*9830*/  SYNCS.PHASECHK.TRANS64.TRYWAIT P1, [R2+URZ+0x30], R3 ;  /* 0x00003003020075a7 */ /* 0x0002a600080211ff */
[----:B--2---:R-:W-:Y:S05]  /*9840*/  @!P1 NANOSLEEP.SYNCS 0x989680 ;  /* 0x009896800000995d */ /* 0x004fea0003900000 */
[----:B------:R-:W2:Y:S02]  /*9850*/  @!P1 SYNCS.PHASECHK.TRANS64 P1, [R2+URZ+0x30], R3 ;  /* 0x00003003020095a7 */ /* 0x000ea400080210ff */
[----:B--2---:R-:W-:Y:S05]  /*9860*/  @!P1 BRA `(.L_x_111) ;  /* 0xfffffffc00ec9947 */ /* 0x004fea000383ffff */
[----:B------:R-:W-:Y:S05]  /*9870*/  BRA `(.L_x_110) ;  /* 0xffffffcc00b47947 */ /* 0x000fea000383ffff */
.L_x_113:
[----:B-1----:R1:W4:Y:S02]  /*9880*/  SYNCS.PHASECHK.TRANS64.TRYWAIT P0, [R53+URZ+0xa0], R0 ;  /* 0x0000a000350075a7 */ /* 0x00232400080011ff */
[----:B----4-:R-:W-:Y:S05]  /*9890*/  @!P0 NANOSLEEP.SYNCS 0x989680 ;  /* 0x009896800000895d */ /* 0x010fea0003900000 */
[----:B------:R-:W4:Y:S02]  /*98a0*/  @!P0 SYNCS.PHASECHK.TRANS64 P0, [R53+URZ+0xa0], R0 ;  /* 0x0000a000350085a7 */ /* 0x000f2400080010ff */
[----:B----4-:R-:W-:Y:S05]  /*98b0*/  @!P0 BRA `(.L_x_113) ;  /* 0xfffffffc00f08947 */ /* 0x010fea000383ffff */
[----:B------:R-:W-:Y:S05]  /*98c0*/  BRA `(.L_x_112) ;  /* 0xffffffcc00d47947 */ /* 0x000fea000383ffff */
.L_x_122:
[----:B--2---:R2:W3:Y:S02]  /*98d0*/  SYNCS.PHASECHK.TRANS64.TRYWAIT P0, [R2+URZ+0x30], R0 ;  /* 0x00003000020075a7 */ /* 0x0044e400080011ff */
[----:B---3--:R-:W-:Y:S05]  /*98e0*/  @!P0 NANOSLEEP.SYNCS 0x989680 ;  /* 0x009896800000895d */ /* 0x008fea0003900000 */
[----:B------:R-:W3:Y:S02]  /*98f0*/  @!P0 SYNCS.PHASECHK.TRANS64 P0, [R2+URZ+0x30], R0 ;  /* 0x00003000020085a7 */ /* 0x000ee400080010ff */
[----:B---3--:R-:W-:Y:S05]  /*9900*/  @!P0 BRA `(.L_x_122) ;  /* 0xfffffffc00f08947 */ /* 0x008fea000383ffff */
[----:B------:R-:W-:Y:S05]  /*9910*/  BRA `(.L_x_121) ;  /* 0xffffffd400e47947 */ /* 0x000fea000383ffff */
.L_x_130:
[----:B--2---:R2:W3:Y:S02]  /*9920*/  SYNCS.PHASECHK.TRANS64.TRYWAIT P0, [R2+URZ+0x30], R4 ;  /* 0x00003004020075a7 */ /* 0x0044e400080011ff */
[----:B---3--:R-:W-:Y:S05]  /*9930*/  @!P0 NANOSLEEP.SYNCS 0x989680 ;  /* 0x009896800000895d */ /* 0x008fea0003900000 */
[----:B------:R-:W3:Y:S02]  /*9940*/  @!P0 SYNCS.PHASECHK.TRANS64 P0, [R2+URZ+0x30], R4 ;  /* 0x00003004020085a7 */ /* 0x000ee400080010ff */
[----:B---3--:R-:W-:Y:S05]  /*9950*/  @!P0 BRA `(.L_x_130) ;  /* 0xfffffffc00f08947 */ /* 0x008fea000383ffff */
[----:B------:R-:W-:Y:S05]  /*9960*/  BRA `(.L_x_129) ;  /* 0xffffffe000047947 */ /* 0x000fea000383ffff */
.L_x_138:
[----:B--2---:R2:W3:Y:S02]  /*9970*/  SYNCS.PHASECHK.TRANS64.TRYWAIT P0, [R3+URZ+0x30], R0 ;  /* 0x00003000030075a7 */ /* 0x0044e400080011ff */
[----:B---3--:R-:W-:Y:S05]  /*9980*/  @!P0 NANOSLEEP.SYNCS 0x989680 ;  /* 0x009896800000895d */ /* 0x008fea0003900000 */
[----:B------:R-:W3:Y:S02]  /*9990*/  @!P0 SYNCS.PHASECHK.TRANS64 P0, [R3+URZ+0x30], R0 ;  /* 0x00003000030085a7 */ /* 0x000ee400080010ff */
[----:B---3--:R-:W-:Y:S05]  /*99a0*/  @!P0 BRA `(.L_x_138) ;  /* 0xfffffffc00f08947 */ /* 0x008fea000383ffff */
[----:B------:R-:W-:Y:S05]  /*99b0*/  BRA `(.L_x_137) ;  /* 0xffffffe800247947 */ /* 0x000fea000383ffff */
        .weak           $__internal_0_$__cuda_sm10x_tcgen05_guardrail_trap_col_being_dealloced_not_returned_by_alloc
        .type           $__internal_0_$__cuda_sm10x_tcgen05_guardrail_trap_col_being_dealloced_not_returned_by_alloc,@function
        .size           $__internal_0_$__cuda_sm10x_tcgen05_guardrail_trap_col_being_dealloced_not_returned_by_alloc,($__internal_1_$__cuda_sm10x_tcgen05_guardrail_trap_phase_invalid_during_alloc - $__internal_0_$__cuda_sm10x_tcgen05_guardrail_trap_col_being_dealloced_not_returned_by_alloc)
$__internal_0_$__cuda_sm10x_tcgen05_guardrail_trap_col_being_dealloced_not_returned_by_alloc:
[----:B------:R-:W-:Y:S05]  /*99c0*/  BPT.TRAP 0x1 ;  /* 0x000000040000795c */ /* 0x000fea0000300000 */
[----:B------:R-:W-:-:S04]  /*99d0*/  HFMA2 R3, -RZ, RZ, 0, 0 ;  /* 0x00000000ff037431 */ /* 0x000fc800000001ff */
[----:B------:R-:W-:Y:S05]  /*99e0*/  RET.REL.NODEC R2 `(_ZN7cutlass13device_kernelINS_4gemm6kernel13GemmUniversalIN4cute5tupleIJiiiiEEENS1_10collective13CollectiveMmaINS1_35MainloopSm100TmaUmmaWarpSpecializedILi3ELi2ELi4ENS5_IJNS4_1CILi2EEESB_NSA_ILi1EEEEEEEENS5_IJNSA_ILi128EEESF_NSA_ILi64EEEEEENS_6half_tENS5_IJlSC_lEEESI_SJ_NS4_8TiledMMAINS4_8MMA_AtomIJNS4_26SM100_MMA_F16BF16_2x1SM_SSISI_SI_fLi128ELi128ELNS4_4UMMA5MajorE0ELSO_0ELNSN_7ScaleInE0ELSP_0EEEEEENS4_6LayoutINS5_IJSC_SC_SC_EEENS5_IJNSA_ILi0EEESU_SU_EEEEENS5_IJNS4_10UnderscoreESX_SX_EEEEENS4_28SM100_TMA_2SM_LOAD_MULTICASTENS4_14ComposedLayoutINS4_7SwizzleILi3ELi4ELi3EEENS4_18smem_ptr_flag_bitsILi16EEENSS_INS5_IJNSA_ILi8EEESG_EEENS5_IJSG_SC_EEEEEEEvNS4_8identityENS4_18SM100_TMA_2SM_LOADES1A_vS1B_EENS_8epilogue10collective18CollectiveEpilogueINS1E_23Sm100TmaWarpSpecializedILi4ELi2ELi16ELb1ELb0EEEJNS5_IJSG_SF_SG_EEENS5_IJNSS_ISG_SC_EENSS_INS5_IJNSA_ILi16EEESB_EEENS5_IJSC_SG_EEEEEEEESI_SJ_SI_SJ_NS1E_6fusion15FusionCallbacksIS1I_NS1Q_17LinearCombinationISI_fSI_fLNS_15FloatRoundStyleE2EEES1J_S1P_JEEENS4_5SM1004TMEM4LOAD26SM100_TMEM_LOAD_32dp32b16xENS4_13SM90_TMA_LOADENS11_INS12_ILi1ELi4ELi3EEES15_NSS_INS5_IJS16_S1L_EEENS5_IJS1L_SC_EEEEEEENS4_39AutoVectorizingCopyWithAssumedAlignmentILi128EEENS4_14SM90_TMA_STOREES25_S27_S27_EEEvvEEEEvNT_6ParamsE) ;  /* 0xffffff6402847950 */ /* 0x000fea0003c3ffff */
        .weak           $__internal_1_$__cuda_sm10x_tcgen05_guardrail_trap_phase_invalid_during_alloc
        .type           $__internal_1_$__cuda_sm10x_tcgen05_guardrail_trap_phase_invalid_during_alloc,@function
        .size           $__internal_1_$__cuda_sm10x_tcgen05_guardrail_trap_phase_invalid_during_alloc,($__internal_2_$__cuda_sm10x_tcgen05_guardrail_trap_unallocated_columns_being_dealloced - $__internal_1_$__cuda_sm10x_tcgen05_guardrail_trap_phase_invalid_during_alloc)
$__internal_1_$__cuda_sm10x_tcgen05_guardrail_trap_phase_invalid_during_alloc:
[----:B------:R-:W-:Y:S05]  /*99f0*/  BPT.TRAP 0x1 ;  /* 0x000000040000795c */ /* 0x000fea0000300000 */
[----:B------:R-:W-:-:S04]  /*9a00*/  MOV R5, 0x0 ;  /* 0x0000000000057802 */ /* 0x000fc80000000f00 */
[----:B------:R-:W-:Y:S05]  /*9a10*/  RET.REL.NODEC R4 `(_ZN7cutlass13device_kernelINS_4gemm6kernel13GemmUniversalIN4cute5tupleIJiiiiEEENS1_10collective13CollectiveMmaINS1_35MainloopSm100TmaUmmaWarpSpecializedILi3ELi2ELi4ENS5_IJNS4_1CILi2EEESB_NSA_ILi1EEEEEEEENS5_IJNSA_ILi128EEESF_NSA_ILi64EEEEEENS_6half_tENS5_IJlSC_lEEESI_SJ_NS4_8TiledMMAINS4_8MMA_AtomIJNS4_26SM100_MMA_F16BF16_2x1SM_SSISI_SI_fLi128ELi128ELNS4_4UMMA5MajorE0ELSO_0ELNSN_7ScaleInE0ELSP_0EEEEEENS4_6LayoutINS5_IJSC_SC_SC_EEENS5_IJNSA_ILi0EEESU_SU_EEEEENS5_IJNS4_10UnderscoreESX_SX_EEEEENS4_28SM100_TMA_2SM_LOAD_MULTICASTENS4_14ComposedLayoutINS4_7SwizzleILi3ELi4ELi3EEENS4_18smem_ptr_flag_bitsILi16EEENSS_INS5_IJNSA_ILi8EEESG_EEENS5_IJSG_SC_EEEEEEEvNS4_8identityENS4_18SM100_TMA_2SM_LOADES1A_vS1B_EENS_8epilogue10collective18CollectiveEpilogueINS1E_23Sm100TmaWarpSpecializedILi4ELi2ELi16ELb1ELb0EEEJNS5_IJSG_SF_SG_EEENS5_IJNSS_ISG_SC_EENSS_INS5_IJNSA_ILi16EEESB_EEENS5_IJSC_SG_EEEEEEEESI_SJ_SI_SJ_NS1E_6fusion15FusionCallbacksIS1I_NS1Q_17LinearCombinationISI_fSI_fLNS_15FloatRoundStyleE2EEES1J_S1P_JEEENS4_5SM1004TMEM4LOAD26SM100_TMEM_LOAD_32dp32b16xENS4_13SM90_TMA_LOADENS11_INS12_ILi1ELi4ELi3EEES15_NSS_INS5_IJS16_S1L_EEENS5_IJS1L_SC_EEEEEEENS4_39AutoVectorizingCopyWithAssumedAlignmentILi128EEENS4_14SM90_TMA_STOREES25_S27_S27_EEEvvEEEEvNT_6ParamsE) ;  /* 0xffffff6404787950 */ /* 0x000fea0003c3ffff */
        .weak           $__internal_2_$__cuda_sm10x_tcgen05_guardrail_trap_unallocated_columns_being_dealloced
        .type           $__internal_2_$__cuda_sm10x_tcgen05_guardrail_trap_unallocated_columns_being_dealloced,@function
        .size           $__internal_2_$__cuda_sm10x_tcgen05_guardrail_trap_unallocated_columns_being_dealloced,(.L_x_194 - $__internal_2_$__cuda_sm10x_tcgen05_guardrail_trap_unallocated_columns_being_dealloced)
$__internal_2_$__cuda_sm10x_tcgen05_guardrail_trap_unallocated_columns_being_dealloced:
[----:B------:R-:W-:Y:S05]  /*9a20*/  BPT.TRAP 0x1 ;  /* 0x000000040000795c */ /* 0x000fea0000300000 */
[----:B------:R-:W-:-:S04]  /*9a30*/  HFMA2 R3, -RZ, RZ, 0, 0 ;  /* 0x00000000ff037431 */ /* 0x000fc800000001ff */
[----:B------:R-:W-:Y:S05]  /*9a40*/  RET.REL.NODEC R2 `(_ZN7cutlass13device_kernelINS_4gemm6kernel13GemmUniversalIN4cute5tupleIJiiiiEEENS1_10collective13CollectiveMmaINS1_35MainloopSm100TmaUmmaWarpSpecializedILi3ELi2ELi4ENS5_IJNS4_1CILi2EEESB_NSA_ILi1EEEEEEEENS5_IJNSA_ILi128EEESF_NSA_ILi64EEEEEENS_6half_tENS5_IJlSC_lEEESI_SJ_NS4_8TiledMMAINS4_8MMA_AtomIJNS4_26SM100_MMA_F16BF16_2x1SM_SSISI_SI_fLi128ELi128ELNS4_4UMMA5MajorE0ELSO_0ELNSN_7ScaleInE0ELSP_0EEEEEENS4_6LayoutINS5_IJSC_SC_SC_EEENS5_IJNSA_ILi0EEESU_SU_EEEEENS5_IJNS4_10UnderscoreESX_SX_EEEEENS4_28SM100_TMA_2SM_LOAD_MULTICASTENS4_14ComposedLayoutINS4_7SwizzleILi3ELi4ELi3EEENS4_18smem_ptr_flag_bitsILi16EEENSS_INS5_IJNSA_ILi8EEESG_EEENS5_IJSG_SC_EEEEEEEvNS4_8identityENS4_18SM100_TMA_2SM_LOADES1A_vS1B_EENS_8epilogue10collective18CollectiveEpilogueINS1E_23Sm100TmaWarpSpecializedILi4ELi2ELi16ELb1ELb0EEEJNS5_IJSG_SF_SG_EEENS5_IJNSS_ISG_SC_EENSS_INS5_IJNSA_ILi16EEESB_EEENS5_IJSC_SG_EEEEEEEESI_SJ_SI_SJ_NS1E_6fusion15FusionCallbacksIS1I_NS1Q_17LinearCombinationISI_fSI_fLNS_15FloatRoundStyleE2EEES1J_S1P_JEEENS4_5SM1004TMEM4LOAD26SM100_TMEM_LOAD_32dp32b16xENS4_13SM90_TMA_LOADENS11_INS12_ILi1ELi4ELi3EEES15_NSS_INS5_IJS16_S1L_EEENS5_IJS1L_SC_EEEEEEENS4_39AutoVectorizingCopyWithAssumedAlignmentILi128EEENS4_14SM90_TMA_STOREES25_S27_S27_EEEvvEEEEvNT_6ParamsE) ;  /* 0xffffff64026c7950 */ /* 0x000fea0003c3ffff */
.L_x_193:
[----:B------:R-:W-:-:S00]  /*9a50*/  BRA `(.L_x_193) ;  /* 0xfffffffc00fc7947 */ /* 0x000fc0000383ffff */
[----:B------:R-:W-:-:S00]  /*9a60*/  NOP ;  /* 0x0000000000007918 */ /* 0x000fc00000000000 */
        /* <DEDUP_REMOVED lines=9> */
.L_x_194:


//--------------------- .nv.global.init           --------------------------
	.section	.nv.global.init,"aw",@progbits
.nv.global.init:
	.type		$str$27,@object
	.size		$str$27,($str$28 - $str$27)
$str$27:
        /*0000*/ 	.byte	0x28, 0x61, 0x64, 0x64, 0x72, 0x65, 0x73, 0x73, 0x20, 0x26, 0x20, 0x6d, 0x61, 0x73, 0x6b, 0x29
        /*0010*/ 	.byte	0x20, 0x3d, 0x3d, 0x20, 0x30, 0x00
	.type		$str$28,@object
	.size		$str$28,($str$26 - $str$28)
$str$28:
        /*0016*/ 	.byte	0x2f, 0x74, 0x6d, 0x70, 0x2f, 0x63, 0x75, 0x74, 0x6c, 0x61, 0x73, 0x73, 0x5f, 0x73, 0x77, 0x65
        /*0026*/ 	.byte	0x65, 0x70, 0x5f, 0x73, 0x72, 0x63, 0x2f, 0x69, 0x6e, 0x63, 0x6c, 0x75, 0x64, 0x65, 0x2f, 0x63
        /*0036*/ 	.byte	0x75, 0x74, 0x65, 0x2f, 0x70, 0x6f, 0x69, 0x6e, 0x74, 0x65, 0x72, 0x5f, 0x66, 0x6c, 0x61, 0x67
        /*0046*/ 	.byte	0x67, 0x65, 0x64, 0x2e, 0x68, 0x70, 0x70, 0x00
	.type		$str$26,@object
	.size		$str$26,($str$25 - $str$26)
$str$26:
        /*004e*/ 	.byte	0x2f, 0x74, 0x6d, 0x70, 0x2f, 0x63, 0x75, 0x74, 0x6c, 0x61, 0x73, 0x73, 0x5f, 0x73, 0x77, 0x65
        /*005e*/ 	.byte	0x65, 0x70, 0x5f, 0x73, 0x72, 0x63, 0x2f, 0x69, 0x6e, 0x63, 0x6c, 0x75, 0x64, 0x65, 0x2f, 0x63
        /*006e*/ 	.byte	0x75, 0x74, 0x65, 0x2f, 0x61, 0x74, 0x6f, 0x6d, 0x2f, 0x63, 0x6f, 0x70, 0x79, 0x5f, 0x74, 0x72
        /*007e*/ 	.byte	0x61, 0x69, 0x74, 0x73, 0x5f, 0x73, 0x6d, 0x31, 0x30, 0x30, 0x2e, 0x68, 0x70, 0x70, 0x00
	.type		$str$25,@object
	.size		$str$25,(__unnamed_1 - $str$25)
$str$25:
        /*008d*/ 	.byte	0x28, 0x28, 0x75, 0x69, 0x6e, 0x74, 0x33, 0x32, 0x5f, 0x74, 0x28, 0x74, 0x68, 0x72, 0x65, 0x61
        /*009d*/ 	.byte	0x64, 0x49, 0x64, 0x78, 0x2e, 0x78, 0x29, 0x20, 0x2f, 0x20, 0x33, 0x32, 0x29, 0x20, 0x25, 0x20
        /*00ad*/ 	.byte	0x34, 0x29, 0x20, 0x3d, 0x3d, 0x20, 0x28, 0x28, 0x28, 0x74, 0x6d, 0x65, 0x6d, 0x5f, 0x61, 0x64
        /*00bd*/ 	.byte	0x64, 0x72, 0x20, 0x3e, 0x3e, 0x20, 0x31, 0x36, 0x29, 0x20, 0x2f, 0x20, 0x33, 0x32, 0x29, 0x20
        /*00cd*/ 	.byte	0x25, 0x20, 0x34, 0x29, 0x00
	.type		__unnamed_1,@object
	.size		__unnamed_1,(__unnamed_2 - __unnamed_1)
__unnamed_1:
        /*00d2*/ 	.byte	0x61, 0x75, 0x74, 0x6f, 0x20, 0x63, 0x75, 0x74, 0x65, 0x3a, 0x3a, 0x61, 0x73, 0x5f, 0x70, 0x6f
        /* <DEDUP_REMOVED lines=24> */
        /*0262*/ 	.byte	0x34, 0x38, 0x3e, 0x3e, 0x3e, 0x3e, 0x5d, 0x00
	.type		__unnamed_2,@object
	.size		__unnamed_2,(.L_2 - __unnamed_2)
__unnamed_2:
        /* <DEDUP_REMOVED lines=40> */
        /*04ea*/ 	.byte	0x3a, 0x3a, 0x43, 0x3c, 0x30, 0x3e, 0x3e, 0x3e, 0x3e, 0x5d, 0x00
.L_2:


//--------------------- .nv.shared._ZN7cutlass13device_kernelINS_4gemm6kernel13GemmUniversalIN4cute5tupleIJiiiiEEENS1_10collective13CollectiveMmaINS1_35MainloopSm100TmaUmmaWarpSpecializedILi3ELi2ELi4ENS5_IJNS4_1CILi2EEESB_NSA_ILi1EEEEEEEENS5_IJNSA_ILi128EEESF_NSA_ILi64EEEEEENS_6half_tENS5_IJlSC_lEEESI_SJ_NS4_8TiledMMAINS4_8MMA_AtomIJNS4_26SM100_MMA_F16BF16_2x1SM_SSISI_SI_fLi128ELi128ELNS4_4UMMA5MajorE0ELSO_0ELNSN_7ScaleInE0ELSP_0EEEEEENS4_6LayoutINS5_IJSC_SC_SC_EEENS5_IJNSA_ILi0EEESU_SU_EEEEENS5_IJNS4_10UnderscoreESX_SX_EEEEENS4_28SM100_TMA_2SM_LOAD_MULTICASTENS4_14ComposedLayoutINS4_7SwizzleILi3ELi4ELi3EEENS4_18smem_ptr_flag_bitsILi16EEENSS_INS5_IJNSA_ILi8EEESG_EEENS5_IJSG_SC_EEEEEEEvNS4_8identityENS4_18SM100_TMA_2SM_LOADES1A_vS1B_EENS_8epilogue10collective18CollectiveEpilogueINS1E_23Sm100TmaWarpSpecializedILi4ELi2ELi16ELb1ELb0EEEJNS5_IJSG_SF_SG_EEENS5_IJNSS_ISG_SC_EENSS_INS5_IJNSA_ILi16EEESB_EEENS5_IJSC_SG_EEEEEEEESI_SJ_SI_SJ_NS1E_6fusion15FusionCallbacksIS1I_NS1Q_17LinearCombinationISI_fSI_fLNS_15FloatRoundStyleE2EEES1J_S1P_JEEENS4_5SM1004TMEM4LOAD26SM100_TMEM_LOAD_32dp32b16xENS4_13SM90_TMA_LOADENS11_INS12_ILi1ELi4ELi3EEES15_NSS_INS5_IJS16_S1L_EEENS5_IJS1L_SC_EEEEEEENS4_39AutoVectorizingCopyWithAssumedAlignmentILi128EEENS4_14SM90_TMA_STOREES25_S27_S27_EEEvvEEEEvNT_6ParamsE --------------------------
	.section	.nv.shared._ZN7cutlass13device_kernelINS_4gemm6kernel13GemmUniversalIN4cute5tupleIJiiiiEEENS1_10collective13CollectiveMmaINS1_35MainloopSm100TmaUmmaWarpSpecializedILi3ELi2ELi4ENS5_IJNS4_1CILi2EEESB_NSA_ILi1EEEEEEEENS5_IJNSA_ILi128EEESF_NSA_ILi64EEEEEENS_6half_tENS5_IJlSC_lEEESI_SJ_NS4_8TiledMMAINS4_8MMA_AtomIJNS4_26SM100_MMA_F16BF16_2x1SM_SSISI_SI_fLi128ELi128ELNS4_4UMMA5MajorE0ELSO_0ELNSN_7ScaleInE0ELSP_0EEEEEENS4_6LayoutINS5_IJSC_SC_SC_EEENS5_IJNSA_ILi0EEESU_SU_EEEEENS5_IJNS4_10UnderscoreESX_SX_EEEEENS4_28SM100_TMA_2SM_LOAD_MULTICASTENS4_14ComposedLayoutINS4_7SwizzleILi3ELi4ELi3EEENS4_18smem_ptr_flag_bitsILi16EEENSS_INS5_IJNSA_ILi8EEESG_EEENS5_IJSG_SC_EEEEEEEvNS4_8identityENS4_18SM100_TMA_2SM_LOADES1A_vS1B_EENS_8epilogue10collective18CollectiveEpilogueINS1E_23Sm100TmaWarpSpecializedILi4ELi2ELi16ELb1ELb0EEEJNS5_IJSG_SF_SG_EEENS5_IJNSS_ISG_SC_EENSS_INS5_IJNSA_ILi16EEESB_EEENS5_IJSC_SG_EEEEEEEESI_SJ_SI_SJ_NS1E_6fusion15FusionCallbacksIS1I_NS1Q_17LinearCombinationISI_fSI_fLNS_15FloatRoundStyleE2EEES1J_S1P_JEEENS4_5SM1004TMEM4LOAD26SM100_TMEM_LOAD_32dp32b16xENS4_13SM90_TMA_LOADENS11_INS12_ILi1ELi4ELi3EEES15_NSS_INS5_IJS16_S1L_EEENS5_IJS1L_SC_EEEEEEENS4_39AutoVectorizingCopyWithAssumedAlignmentILi128EEENS4_14SM90_TMA_STOREES25_S27_S27_EEEvvEEEEvNT_6ParamsE,"aw",@nobits
	.sectionflags	@""
	.align	16
	.zero		1024


//--------------------- .nv.shared.reserved.0     --------------------------
	.section	.nv.shared.reserved.0,"aw",@nobits
	.weak		__nv_reservedSMEM_offset_0_alias
	.size		__nv_reservedSMEM_offset_0_alias, 0, 64
	.other		__nv_reservedSMEM_offset_0_alias,@"STO_CUDA_RESERVED_SHARED STV_DEFAULT"
__nv_reservedSMEM_offset_0_alias:
	.zero		0
.nv.shared.reserved.0:
	.zero		64
	.weak		__nv_reservedSMEM_tcgen05_partition
	.type		__nv_reservedSMEM_tcgen05_partition,@object
	.size		__nv_reservedSMEM_tcgen05_partition,(.L_0 - __nv_reservedSMEM_tcgen05_partition)
__nv_reservedSMEM_tcgen05_partition:
	.zero		32
.L_0:


//--------------------- .nv.global                --------------------------
	.section	.nv.global,"aw",@nobits
.nv.global:
	.type		_ZN40_INTERNAL_8e823eaf_4_k_cu_2e81e7da_359494cute1_E,@object
	.size		_ZN40_INTERNAL_8e823eaf_4_k_cu_2e81e7da_359494cute1_E,(_ZN40_INTERNAL_8e823eaf_4_k_cu_2e81e7da_359494cuda3std3__45__cpo6cbeginE - _ZN40_INTERNAL_8e823eaf_4_k_cu_2e81e7da_359494cute1_E)
_ZN40_INTERNAL_8e823eaf_4_k_cu_2e81e7da_359494cute1_E:
	.zero		1
	.type		_ZN40_INTERNAL_8e823eaf_4_k_cu_2e81e7da_359494cuda3std3__45__cpo6cbeginE,@object
	.size		_ZN40_INTERNAL_8e823eaf_4_k_cu_2e81e7da_359494cuda3std3__45__cpo6cbeginE,(_ZN40_INTERNAL_8e823eaf_4_k_cu_2e81e7da_359494cuda3std3__48in_placeE - _ZN40_INTERNAL_8e823eaf_4_k_cu_2e81e7da_359494cuda3std3__45__cpo6cbeginE)
_ZN40_INTERNAL_8e823eaf_4_k_cu_2e81e7da_359494cuda3std3__45__cpo6cbeginE:
	.zero		1
	.type		_ZN40_INTERNAL_8e823eaf_4_k_cu_2e81e7da_359494cuda3std3__48in_placeE,@object
	.size		_ZN40_INTERNAL_8e823eaf_4_k_cu_2e81e7da_359494cuda3std3__48in_placeE,(_ZN40_INTERNAL_8e823eaf_4_k_cu_2e81e7da_359494cuda3std6ranges3__45__cpo9iter_moveE - _ZN40_INTERNAL_8e823eaf_4_k_cu_2e81e7da_359494cuda3std3__48in_placeE)
_ZN40_INTERNAL_8e823eaf_4_k_cu_2e81e7da_359494cuda3std3__48in_placeE:
	.zero		1
	.type		_ZN40_INTERNAL_8e823eaf_4_k_cu_2e81e7da_359494cuda3std6ranges3__45__cpo9iter_moveE,@object
	.size		_ZN40_INTERNAL_8e823eaf_4_k_cu_2e81e7da_359494cuda3std6ranges3__45__cpo9iter_moveE,(_ZN40_INTERNAL_8e823eaf_4_k_cu_2e81e7da_359494cuda3std3__45__cpo5beginE - _ZN40_INTERNAL_8e823eaf_4_k_cu_2e81e7da_359494cuda3std6ranges3__45__cpo9iter_moveE)
_ZN40_INTERNAL_8e823eaf_4_k_cu_2e81e7da_359494cuda3std6ranges3__45__cpo9iter_moveE:
	.zero		1
	.type		_ZN40_INTERNAL_8e823eaf_4_k_cu_2e81e7da_359494cuda3std3__45__cpo5beginE,@object
	.size		_ZN40_INTERNAL_8e823eaf_4_k_cu_2e81e7da_359494cuda3std3__45__cpo5beginE,(_ZN40_INTERNAL_8e823eaf_4_k_cu_2e81e7da_359494cuda3std3__442_GLOBAL__N__8e823eaf_4_k_cu_2e81e7da_359496ignoreE - _ZN40_INTERNAL_8e823eaf_4_k_cu_2e81e7da_359494cuda3std3__45__cpo5beginE)
_ZN40_INTERNAL_8e823eaf_4_k_cu_2e81e7da_359494cuda3std3__45__cpo5beginE:
	.zero		1
	.type		_ZN40_INTERNAL_8e823eaf_4_k_cu_2e81e7da_359494cuda3std3__442_GLOBAL__N__8e823eaf_4_k_cu_2e81e7da_359496ignoreE,@object
	.size		_ZN40_INTERNAL_8e823eaf_4_k_cu_2e81e7da_359494cuda3std3__442_GLOBAL__N__8e823eaf_4_k_cu_2e81e7da_359496ignoreE,(_ZN40_INTERNAL_8e823eaf_4_k_cu_2e81e7da_359494cute7productE - _ZN40_INTERNAL_8e823eaf_4_k_cu_2e81e7da_359494cuda3std3__442_GLOBAL__N__8e823eaf_4_k_cu_2e81e7da_359496ignoreE)
_ZN40_INTERNAL_8e823eaf_4_k_cu_2e81e7da_359494cuda3std3__442_GLOBAL__N__8e823eaf_4_k_cu_2e81e7da_359496ignoreE:
	.zero		1
	.type		_ZN40_INTERNAL_8e823eaf_4_k_cu_2e81e7da_359494cute7productE,@object
	.size		_ZN40_INTERNAL_8e823eaf_4_k_cu_2e81e7da_359494cute7productE,(_ZN40_INTERNAL_8e823eaf_4_k_cu_2e81e7da_359494cuda3std3__45__cpo3endE - _ZN40_INTERNAL_8e823eaf_4_k_cu_2e81e7da_359494cute7productE)
_ZN40_INTERNAL_8e823eaf_4_k_cu_2e81e7da_359494cute7productE:
	.zero		1
	.type		_ZN40_INTERNAL_8e823eaf_4_k_cu_2e81e7da_359494cuda3std3__45__cpo3endE,@object
	.size		_ZN40_INTERNAL_8e823eaf_4_k_cu_2e81e7da_359494cuda3std3__45__cpo3endE,(_ZN40_INTERNAL_8e823eaf_4_k_cu_2e81e7da_359494cuda3std3__419piecewise_constructE - _ZN40_INTERNAL_8e823eaf_4_k_cu_2e81e7da_359494cuda3std3__45__cpo3endE)
_ZN40_INTERNAL_8e823eaf_4_k_cu_2e81e7da_359494cuda3std3__45__cpo3endE:
	.zero		1
	.type		_ZN40_INTERNAL_8e823eaf_4_k_cu_2e81e7da_359494cuda3std3__419piecewise_constructE,@object
	.size		_ZN40_INTERNAL_8e823eaf_4_k_cu_2e81e7da_359494cuda3std3__419piecewise_constructE,(_ZN40_INTERNAL_8e823eaf_4_k_cu_2e81e7da_359494cuda3std3__45__cpo4cendE - _ZN40_INTERNAL_8e823eaf_4_k_cu_2e81e7da_359494cuda3std3__419piecewise_constructE)
_ZN40_INTERNAL_8e823eaf_4_k_cu_2e81e7da_359494cuda3std3__419piecewise_constructE:
	.zero		1
	.type		_ZN40_INTERNAL_8e823eaf_4_k_cu_2e81e7da_359494cuda3std3__45__cpo4cendE,@object
	.size		_ZN40_INTERNAL_8e823eaf_4_k_cu_2e81e7da_359494cuda3std3__45__cpo4cendE,(_ZN40_INTERNAL_8e823eaf_4_k_cu_2e81e7da_359494cuda3std6ranges3__45__cpo4swapE - _ZN40_INTERNAL_8e823eaf_4_k_cu_2e81e7da_359494cuda3std3__45__cpo4cendE)
_ZN40_INTERNAL_8e823eaf_4_k_cu_2e81e7da_359494cuda3std3__45__cpo4cendE:
	.zero		1
	.type		_ZN40_INTERNAL_8e823eaf_4_k_cu_2e81e7da_359494cuda3std6ranges3__45__cpo4swapE,@object
	.size		_ZN40_INTERNAL_8e823eaf_4_k_cu_2e81e7da_359494cuda3std6ranges3__45__cpo4swapE,(.L_10 - _ZN40_INTERNAL_8e823eaf_4_k_cu_2e81e7da_359494cuda3std6ranges3__45__cpo4swapE)
_ZN40_INTERNAL_8e823eaf_4_k_cu_2e81e7da_359494cuda3std6ranges3__45__cpo4swapE:
	.zero		1
.L_10:


//--------------------- .nv.constant0._ZN7cutlass13device_kernelINS_4gemm6kernel13GemmUniversalIN4cute5tupleIJiiiiEEENS1_10collective13CollectiveMmaINS1_35MainloopSm100TmaUmmaWarpSpecializedILi3ELi2ELi4ENS5_IJNS4_1CILi2EEESB_NSA_ILi1EEEEEEEENS5_IJNSA_ILi128EEESF_NSA_ILi64EEEEEENS_6half_tENS5_IJlSC_lEEESI_SJ_NS4_8TiledMMAINS4_8MMA_AtomIJNS4_26SM100_MMA_F16BF16_2x1SM_SSISI_SI_fLi128ELi128ELNS4_4UMMA5MajorE0ELSO_0ELNSN_7ScaleInE0ELSP_0EEEEEENS4_6LayoutINS5_IJSC_SC_SC_EEENS5_IJNSA_ILi0EEESU_SU_EEEEENS5_IJNS4_10UnderscoreESX_SX_EEEEENS4_28SM100_TMA_2SM_LOAD_MULTICASTENS4_14ComposedLayoutINS4_7SwizzleILi3ELi4ELi3EEENS4_18smem_ptr_flag_bitsILi16EEENSS_INS5_IJNSA_ILi8EEESG_EEENS5_IJSG_SC_EEEEEEEvNS4_8identityENS4_18SM100_TMA_2SM_LOADES1A_vS1B_EENS_8epilogue10collective18CollectiveEpilogueINS1E_23Sm100TmaWarpSpecializedILi4ELi2ELi16ELb1ELb0EEEJNS5_IJSG_SF_SG_EEENS5_IJNSS_ISG_SC_EENSS_INS5_IJNSA_ILi16EEESB_EEENS5_IJSC_SG_EEEEEEEESI_SJ_SI_SJ_NS1E_6fusion15FusionCallbacksIS1I_NS1Q_17LinearCombinationISI_fSI_fLNS_15FloatRoundStyleE2EEES1J_S1P_JEEENS4_5SM1004TMEM4LOAD26SM100_TMEM_LOAD_32dp32b16xENS4_13SM90_TMA_LOADENS11_INS12_ILi1ELi4ELi3EEES15_NSS_INS5_IJS16_S1L_EEENS5_IJS1L_SC_EEEEEEENS4_39AutoVectorizingCopyWithAssumedAlignmentILi128EEENS4_14SM90_TMA_STOREES25_S27_S27_EEEvvEEEEvNT_6ParamsE --------------------------
	.section	.nv.constant0._ZN7cutlass13device_kernelINS_4gemm6kernel13GemmUniversalIN4cute5tupleIJiiiiEEENS1_10collective13CollectiveMmaINS1_35MainloopSm100TmaUmmaWarpSpecializedILi3ELi2ELi4ENS5_IJNS4_1CILi2EEESB_NSA_ILi1EEEEEEEENS5_IJNSA_ILi128EEESF_NSA_ILi64EEEEEENS_6half_tENS5_IJlSC_lEEESI_SJ_NS4_8TiledMMAINS4_8MMA_AtomIJNS4_26SM100_MMA_F16BF16_2x1SM_SSISI_SI_fLi128ELi128ELNS4_4UMMA5MajorE0ELSO_0ELNSN_7ScaleInE0ELSP_0EEEEEENS4_6LayoutINS5_IJSC_SC_SC_EEENS5_IJNSA_ILi0EEESU_SU_EEEEENS5_IJNS4_10UnderscoreESX_SX_EEEEENS4_28SM100_TMA_2SM_LOAD_MULTICASTENS4_14ComposedLayoutINS4_7SwizzleILi3ELi4ELi3EEENS4_18smem_ptr_flag_bitsILi16EEENSS_INS5_IJNSA_ILi8EEESG_EEENS5_IJSG_SC_EEEEEEEvNS4_8identityENS4_18SM100_TMA_2SM_LOADES1A_vS1B_EENS_8epilogue10collective18CollectiveEpilogueINS1E_23Sm100TmaWarpSpecializedILi4ELi2ELi16ELb1ELb0EEEJNS5_IJSG_SF_SG_EEENS5_IJNSS_ISG_SC_EENSS_INS5_IJNSA_ILi16EEESB_EEENS5_IJSC_SG_EEEEEEEESI_SJ_SI_SJ_NS1E_6fusion15FusionCallbacksIS1I_NS1Q_17LinearCombinationISI_fSI_fLNS_15FloatRoundStyleE2EEES1J_S1P_JEEENS4_5SM1004TMEM4LOAD26SM100_TMEM_LOAD_32dp32b16xENS4_13SM90_TMA_LOADENS11_INS12_ILi1ELi4ELi3EEES15_NSS_INS5_IJS16_S1L_EEENS5_IJS1L_SC_EEEEEEENS4_39AutoVectorizingCopyWithAssumedAlignmentILi128EEENS4_14SM90_TMA_STOREES25_S27_S27_EEEvvEEEEvNT_6ParamsE,"a",@progbits
	.sectionflags	@""
	.align	4
.nv.constant0._ZN7cutlass13device_kernelINS_4gemm6kernel13GemmUniversalIN4cute5tupleIJiiiiEEENS1_10collective13CollectiveMmaINS1_35MainloopSm100TmaUmmaWarpSpecializedILi3ELi2ELi4ENS5_IJNS4_1CILi2EEESB_NSA_ILi1EEEEEEEENS5_IJNSA_ILi128EEESF_NSA_ILi64EEEEEENS_6half_tENS5_IJlSC_lEEESI_SJ_NS4_8TiledMMAINS4_8MMA_AtomIJNS4_26SM100_MMA_F16BF16_2x1SM_SSISI_SI_fLi128ELi128ELNS4_4UMMA5MajorE0ELSO_0ELNSN_7ScaleInE0ELSP_0EEEEEENS4_6LayoutINS5_IJSC_SC_SC_EEENS5_IJNSA_ILi0EEESU_SU_EEEEENS5_IJNS4_10UnderscoreESX_SX_EEEEENS4_28SM100_TMA_2SM_LOAD_MULTICASTENS4_14ComposedLayoutINS4_7SwizzleILi3ELi4ELi3EEENS4_18smem_ptr_flag_bitsILi16EEENSS_INS5_IJNSA_ILi8EEESG_EEENS5_IJSG_SC_EEEEEEEvNS4_8identityENS4_18SM100_TMA_2SM_LOADES1A_vS1B_EENS_8epilogue10collective18CollectiveEpilogueINS1E_23Sm100TmaWarpSpecializedILi4ELi2ELi16ELb1ELb0EEEJNS5_IJSG_SF_SG_EEENS5_IJNSS_ISG_SC_EENSS_INS5_IJNSA_ILi16EEESB_EEENS5_IJSC_SG_EEEEEEEESI_SJ_SI_SJ_NS1E_6fusion15FusionCallbacksIS1I_NS1Q_17LinearCombinationISI_fSI_fLNS_15FloatRoundStyleE2EEES1J_S1P_JEEENS4_5SM1004TMEM4LOAD26SM100_TMEM_LOAD_32dp32b16xENS4_13SM90_TMA_LOADENS11_INS12_ILi1ELi4ELi3EEES15_NSS_INS5_IJS16_S1L_EEENS5_IJS1L_SC_EEEEEEENS4_39AutoVectorizingCopyWithAssumedAlignmentILi128EEENS4_14SM90_TMA_STOREES25_S27_S27_EEEvvEEEEvNT_6ParamsE:
	.zero		2944


//--------------------- SYMBOLS --------------------------

	.type		.nv.reservedSmem.offset0,@object
	.size		.nv.reservedSmem.offset0,0x4
	.type		.nv.reservedSmem.cap,@object
	.size		.nv.reservedSmem.cap,0x4
	.type		__assertfail,@function
